//
// Generated by NVIDIA NVVM Compiler
//
// Compiler Build ID: CL-36424714
// Cuda compilation tools, release 13.0, V13.0.88
// Based on NVVM 20.0.0
//

.version 9.0
.target sm_100
.address_size 64

	// .globl	_Z6matmul6MatrixS_S_
// _ZZ11tiledMatmul6MatrixS_S_E6M_tile has been demoted
// _ZZ11tiledMatmul6MatrixS_S_E6N_tile has been demoted
// _ZZ17coarseTiledMatmul6MatrixS_S_E6M_tile has been demoted
// _ZZ17coarseTiledMatmul6MatrixS_S_E6N_tile has been demoted

.visible .entry _Z6matmul6MatrixS_S_(
	.param .align 8 .b8 _Z6matmul6MatrixS_S__param_0[16],
	.param .align 8 .b8 _Z6matmul6MatrixS_S__param_1[16],
	.param .align 8 .b8 _Z6matmul6MatrixS_S__param_2[16]
)
{
	.reg .pred 	%p<13>;
	.reg .b32 	%r<42>;
	.reg .b32 	%f<68>;
	.reg .b64 	%rd<53>;

	ld.param.u32 	%r1, [_Z6matmul6MatrixS_S__param_0];
	ld.param.u32 	%r2, [_Z6matmul6MatrixS_S__param_1];
	ld.param.u64 	%rd3, [_Z6matmul6MatrixS_S__param_2+8];
	ld.param.u64 	%rd7, [_Z6matmul6MatrixS_S__param_1+8];
	ld.param.u64 	%rd8, [_Z6matmul6MatrixS_S__param_0+8];
	ld.param.v2.u32 	{%r3, %r21}, [_Z6matmul6MatrixS_S__param_2];
	cvta.to.global.u64 	%rd1, %rd8;
	cvta.to.global.u64 	%rd2, %rd7;
	mov.u32 	%r22, %ntid.y;
	mov.u32 	%r23, %ctaid.y;
	mov.u32 	%r24, %tid.y;
	mad.lo.s32 	%r4, %r22, %r23, %r24;
	mov.u32 	%r25, %ntid.x;
	mov.u32 	%r26, %ctaid.x;
	mov.u32 	%r27, %tid.x;
	mad.lo.s32 	%r5, %r25, %r26, %r27;
	setp.ge.s32 	%p1, %r4, %r21;
	setp.ge.s32 	%p2, %r5, %r3;
	or.pred  	%p3, %p1, %p2;
	@%p3 bra 	$L__BB0_14;
	setp.lt.s32 	%p4, %r1, 1;
	mov.f32 	%f67, 0f00000000;
	@%p4 bra 	$L__BB0_13;
	mul.lo.s32 	%r6, %r1, %r4;
	and.b32  	%r7, %r1, 7;
	setp.lt.u32 	%p5, %r1, 8;
	mov.f32 	%f67, 0f00000000;
	mov.b32 	%r40, 0;
	@%p5 bra 	$L__BB0_5;
	and.b32  	%r40, %r1, 2147483640;
	neg.s32 	%r38, %r40;
	shl.b32 	%r10, %r2, 3;
	mul.wide.u32 	%rd9, %r6, 4;
	add.s64 	%rd10, %rd9, %rd1;
	add.s64 	%rd52, %rd10, 16;
	mov.f32 	%f67, 0f00000000;
	mul.wide.s32 	%rd13, %r2, 4;
	mov.u32 	%r37, %r5;
$L__BB0_4:
	.pragma "nounroll";
	ld.global.f32 	%f17, [%rd52+-16];
	mul.wide.s32 	%rd11, %r37, 4;
	add.s64 	%rd12, %rd2, %rd11;
	ld.global.f32 	%f18, [%rd12];
	fma.rn.f32 	%f19, %f17, %f18, %f67;
	ld.global.f32 	%f20, [%rd52+-12];
	add.s64 	%rd14, %rd12, %rd13;
	ld.global.f32 	%f21, [%rd14];
	fma.rn.f32 	%f22, %f20, %f21, %f19;
	ld.global.f32 	%f23, [%rd52+-8];
	add.s64 	%rd15, %rd14, %rd13;
	ld.global.f32 	%f24, [%rd15];
	fma.rn.f32 	%f25, %f23, %f24, %f22;
	ld.global.f32 	%f26, [%rd52+-4];
	add.s64 	%rd16, %rd15, %rd13;
	ld.global.f32 	%f27, [%rd16];
	fma.rn.f32 	%f28, %f26, %f27, %f25;
	ld.global.f32 	%f29, [%rd52];
	add.s64 	%rd17, %rd16, %rd13;
	ld.global.f32 	%f30, [%rd17];
	fma.rn.f32 	%f31, %f29, %f30, %f28;
	ld.global.f32 	%f32, [%rd52+4];
	add.s64 	%rd18, %rd17, %rd13;
	ld.global.f32 	%f33, [%rd18];
	fma.rn.f32 	%f34, %f32, %f33, %f31;
	ld.global.f32 	%f35, [%rd52+8];
	add.s64 	%rd19, %rd18, %rd13;
	ld.global.f32 	%f36, [%rd19];
	fma.rn.f32 	%f37, %f35, %f36, %f34;
	ld.global.f32 	%f38, [%rd52+12];
	add.s64 	%rd20, %rd19, %rd13;
	ld.global.f32 	%f39, [%rd20];
	fma.rn.f32 	%f67, %f38, %f39, %f37;
	add.s32 	%r38, %r38, 8;
	add.s32 	%r37, %r37, %r10;
	add.s64 	%rd52, %rd52, 32;
	setp.ne.s32 	%p6, %r38, 0;
	@%p6 bra 	$L__BB0_4;
$L__BB0_5:
	setp.eq.s32 	%p7, %r7, 0;
	@%p7 bra 	$L__BB0_13;
	and.b32  	%r16, %r1, 3;
	setp.lt.u32 	%p8, %r7, 4;
	@%p8 bra 	$L__BB0_8;
	add.s32 	%r29, %r40, %r6;
	mul.wide.u32 	%rd21, %r29, 4;
	add.s64 	%rd22, %rd1, %rd21;
	ld.global.f32 	%f41, [%rd22];
	mad.lo.s32 	%r30, %r40, %r2, %r5;
	mul.wide.s32 	%rd23, %r30, 4;
	add.s64 	%rd24, %rd2, %rd23;
	ld.global.f32 	%f42, [%rd24];
	fma.rn.f32 	%f43, %f41, %f42, %f67;
	cvt.u64.u32 	%rd25, %r6;
	cvt.u64.u32 	%rd26, %r40;
	add.s64 	%rd27, %rd26, %rd25;
	shl.b64 	%rd28, %rd27, 2;
	add.s64 	%rd29, %rd1, %rd28;
	ld.global.f32 	%f44, [%rd29+4];
	mul.wide.s32 	%rd30, %r2, 4;
	add.s64 	%rd31, %rd24, %rd30;
	ld.global.f32 	%f45, [%rd31];
	fma.rn.f32 	%f46, %f44, %f45, %f43;
	ld.global.f32 	%f47, [%rd29+8];
	add.s64 	%rd32, %rd31, %rd30;
	ld.global.f32 	%f48, [%rd32];
	fma.rn.f32 	%f49, %f47, %f48, %f46;
	ld.global.f32 	%f50, [%rd29+12];
	add.s64 	%rd33, %rd32, %rd30;
	ld.global.f32 	%f51, [%rd33];
	fma.rn.f32 	%f67, %f50, %f51, %f49;
	add.s32 	%r40, %r40, 4;
$L__BB0_8:
	setp.eq.s32 	%p9, %r16, 0;
	@%p9 bra 	$L__BB0_13;
	setp.eq.s32 	%p10, %r16, 1;
	@%p10 bra 	$L__BB0_11;
	add.s32 	%r31, %r40, %r6;
	mul.wide.u32 	%rd34, %r31, 4;
	add.s64 	%rd35, %rd1, %rd34;
	ld.global.f32 	%f53, [%rd35];
	mad.lo.s32 	%r32, %r40, %r2, %r5;
	mul.wide.s32 	%rd36, %r32, 4;
	add.s64 	%rd37, %rd2, %rd36;
	ld.global.f32 	%f54, [%rd37];
	fma.rn.f32 	%f55, %f53, %f54, %f67;
	cvt.u64.u32 	%rd38, %r6;
	cvt.u64.u32 	%rd39, %r40;
	add.s64 	%rd40, %rd39, %rd38;
	shl.b64 	%rd41, %rd40, 2;
	add.s64 	%rd42, %rd1, %rd41;
	ld.global.f32 	%f56, [%rd42+4];
	mul.wide.s32 	%rd43, %r2, 4;
	add.s64 	%rd44, %rd37, %rd43;
	ld.global.f32 	%f57, [%rd44];
	fma.rn.f32 	%f67, %f56, %f57, %f55;
	add.s32 	%r40, %r40, 2;
$L__BB0_11:
	and.b32  	%r33, %r1, 1;
	setp.eq.b32 	%p11, %r33, 1;
	not.pred 	%p12, %p11;
	@%p12 bra 	$L__BB0_13;
	add.s32 	%r34, %r40, %r6;
	mul.wide.u32 	%rd45, %r34, 4;
	add.s64 	%rd46, %rd1, %rd45;
	ld.global.f32 	%f58, [%rd46];
	mad.lo.s32 	%r35, %r40, %r2, %r5;
	mul.wide.s32 	%rd47, %r35, 4;
	add.s64 	%rd48, %rd2, %rd47;
	ld.global.f32 	%f59, [%rd48];
	fma.rn.f32 	%f67, %f58, %f59, %f67;
$L__BB0_13:
	mad.lo.s32 	%r36, %r3, %r4, %r5;
	cvta.to.global.u64 	%rd49, %rd3;
	mul.wide.s32 	%rd50, %r36, 4;
	add.s64 	%rd51, %rd49, %rd50;
	st.global.f32 	[%rd51], %f67;
$L__BB0_14:
	ret;

}
	// .globl	_Z11tiledMatmul6MatrixS_S_
.visible .entry _Z11tiledMatmul6MatrixS_S_(
	.param .align 8 .b8 _Z11tiledMatmul6MatrixS_S__param_0[16],
	.param .align 8 .b8 _Z11tiledMatmul6MatrixS_S__param_1[16],
	.param .align 8 .b8 _Z11tiledMatmul6MatrixS_S__param_2[16]
)
{
	.reg .pred 	%p<12>;
	.reg .b32 	%r<37>;
	.reg .b32 	%f<115>;
	.reg .b64 	%rd<14>;
	// demoted variable
	.shared .align 4 .b8 _ZZ11tiledMatmul6MatrixS_S_E6M_tile[4096];
	// demoted variable
	.shared .align 4 .b8 _ZZ11tiledMatmul6MatrixS_S_E6N_tile[4096];
	ld.param.u64 	%rd6, [_Z11tiledMatmul6MatrixS_S__param_0+8];
	ld.param.u64 	%rd2, [_Z11tiledMatmul6MatrixS_S__param_1+8];
	ld.param.u64 	%rd3, [_Z11tiledMatmul6MatrixS_S__param_2+8];
	ld.param.v2.u32 	{%r20, %r21}, [_Z11tiledMatmul6MatrixS_S__param_0];
	ld.param.v2.u32 	{%r2, %r3}, [_Z11tiledMatmul6MatrixS_S__param_1];
	ld.param.v2.u32 	{%r4, %r5}, [_Z11tiledMatmul6MatrixS_S__param_2];
	mov.u32 	%r6, %tid.x;
	mov.u32 	%r7, %tid.y;
	mov.u32 	%r22, %ctaid.x;
	shl.b32 	%r23, %r22, 5;
	add.s32 	%r8, %r23, %r6;
	mov.u32 	%r24, %ctaid.y;
	shl.b32 	%r25, %r24, 5;
	add.s32 	%r9, %r25, %r7;
	cvt.rn.f32.s32 	%f10, %r20;
	mul.f32 	%f11, %f10, 0f3D000000;
	cvt.rpi.f32.f32 	%f1, %f11;
	setp.leu.f32 	%p1, %f1, 0f00000000;
	mov.f32 	%f114, 0f00000000;
	@%p1 bra 	$L__BB1_7;
	shl.b32 	%r27, %r7, 7;
	mov.u32 	%r28, _ZZ11tiledMatmul6MatrixS_S_E6M_tile;
	add.s32 	%r11, %r28, %r27;
	shl.b32 	%r29, %r6, 2;
	add.s32 	%r12, %r11, %r29;
	mul.lo.s32 	%r13, %r20, %r9;
	mov.u32 	%r30, _ZZ11tiledMatmul6MatrixS_S_E6N_tile;
	add.s32 	%r15, %r30, %r29;
	add.s32 	%r14, %r15, %r27;
	cvta.to.global.u64 	%rd4, %rd2;
	cvta.to.global.u64 	%rd5, %rd6;
	mov.f32 	%f114, 0f00000000;
	mov.b32 	%r36, 0;
$L__BB1_2:
	setp.ge.s32 	%p2, %r9, %r21;
	shl.b32 	%r31, %r36, 5;
	add.s32 	%r32, %r31, %r6;
	add.s32 	%r18, %r31, %r7;
	setp.ge.s32 	%p3, %r32, %r20;
	mov.f32 	%f112, 0f00000000;
	or.pred  	%p4, %p2, %p3;
	@%p4 bra 	$L__BB1_4;
	add.s32 	%r33, %r32, %r13;
	mul.wide.s32 	%rd7, %r33, 4;
	add.s64 	%rd8, %rd5, %rd7;
	ld.global.f32 	%f112, [%rd8];
$L__BB1_4:
	setp.ge.s32 	%p5, %r8, %r2;
	st.shared.f32 	[%r12], %f112;
	setp.ge.s32 	%p6, %r18, %r3;
	mov.f32 	%f113, 0f00000000;
	or.pred  	%p7, %p5, %p6;
	@%p7 bra 	$L__BB1_6;
	mad.lo.s32 	%r34, %r18, %r2, %r8;
	mul.wide.s32 	%rd9, %r34, 4;
	add.s64 	%rd10, %rd4, %rd9;
	ld.global.f32 	%f113, [%rd10];
$L__BB1_6:
	st.shared.f32 	[%r14], %f113;
	bar.sync 	0;
	ld.shared.f32 	%f15, [%r11];
	ld.shared.f32 	%f16, [%r15];
	fma.rn.f32 	%f17, %f15, %f16, %f114;
	ld.shared.f32 	%f18, [%r11+4];
	ld.shared.f32 	%f19, [%r15+128];
	fma.rn.f32 	%f20, %f18, %f19, %f17;
	ld.shared.f32 	%f21, [%r11+8];
	ld.shared.f32 	%f22, [%r15+256];
	fma.rn.f32 	%f23, %f21, %f22, %f20;
	ld.shared.f32 	%f24, [%r11+12];
	ld.shared.f32 	%f25, [%r15+384];
	fma.rn.f32 	%f26, %f24, %f25, %f23;
	ld.shared.f32 	%f27, [%r11+16];
	ld.shared.f32 	%f28, [%r15+512];
	fma.rn.f32 	%f29, %f27, %f28, %f26;
	ld.shared.f32 	%f30, [%r11+20];
	ld.shared.f32 	%f31, [%r15+640];
	fma.rn.f32 	%f32, %f30, %f31, %f29;
	ld.shared.f32 	%f33, [%r11+24];
	ld.shared.f32 	%f34, [%r15+768];
	fma.rn.f32 	%f35, %f33, %f34, %f32;
	ld.shared.f32 	%f36, [%r11+28];
	ld.shared.f32 	%f37, [%r15+896];
	fma.rn.f32 	%f38, %f36, %f37, %f35;
	ld.shared.f32 	%f39, [%r11+32];
	ld.shared.f32 	%f40, [%r15+1024];
	fma.rn.f32 	%f41, %f39, %f40, %f38;
	ld.shared.f32 	%f42, [%r11+36];
	ld.shared.f32 	%f43, [%r15+1152];
	fma.rn.f32 	%f44, %f42, %f43, %f41;
	ld.shared.f32 	%f45, [%r11+40];
	ld.shared.f32 	%f46, [%r15+1280];
	fma.rn.f32 	%f47, %f45, %f46, %f44;
	ld.shared.f32 	%f48, [%r11+44];
	ld.shared.f32 	%f49, [%r15+1408];
	fma.rn.f32 	%f50, %f48, %f49, %f47;
	ld.shared.f32 	%f51, [%r11+48];
	ld.shared.f32 	%f52, [%r15+1536];
	fma.rn.f32 	%f53, %f51, %f52, %f50;
	ld.shared.f32 	%f54, [%r11+52];
	ld.shared.f32 	%f55, [%r15+1664];
	fma.rn.f32 	%f56, %f54, %f55, %f53;
	ld.shared.f32 	%f57, [%r11+56];
	ld.shared.f32 	%f58, [%r15+1792];
	fma.rn.f32 	%f59, %f57, %f58, %f56;
	ld.shared.f32 	%f60, [%r11+60];
	ld.shared.f32 	%f61, [%r15+1920];
	fma.rn.f32 	%f62, %f60, %f61, %f59;
	ld.shared.f32 	%f63, [%r11+64];
	ld.shared.f32 	%f64, [%r15+2048];
	fma.rn.f32 	%f65, %f63, %f64, %f62;
	ld.shared.f32 	%f66, [%r11+68];
	ld.shared.f32 	%f67, [%r15+2176];
	fma.rn.f32 	%f68, %f66, %f67, %f65;
	ld.shared.f32 	%f69, [%r11+72];
	ld.shared.f32 	%f70, [%r15+2304];
	fma.rn.f32 	%f71, %f69, %f70, %f68;
	ld.shared.f32 	%f72, [%r11+76];
	ld.shared.f32 	%f73, [%r15+2432];
	fma.rn.f32 	%f74, %f72, %f73, %f71;
	ld.shared.f32 	%f75, [%r11+80];
	ld.shared.f32 	%f76, [%r15+2560];
	fma.rn.f32 	%f77, %f75, %f76, %f74;
	ld.shared.f32 	%f78, [%r11+84];
	ld.shared.f32 	%f79, [%r15+2688];
	fma.rn.f32 	%f80, %f78, %f79, %f77;
	ld.shared.f32 	%f81, [%r11+88];
	ld.shared.f32 	%f82, [%r15+2816];
	fma.rn.f32 	%f83, %f81, %f82, %f80;
	ld.shared.f32 	%f84, [%r11+92];
	ld.shared.f32 	%f85, [%r15+2944];
	fma.rn.f32 	%f86, %f84, %f85, %f83;
	ld.shared.f32 	%f87, [%r11+96];
	ld.shared.f32 	%f88, [%r15+3072];
	fma.rn.f32 	%f89, %f87, %f88, %f86;
	ld.shared.f32 	%f90, [%r11+100];
	ld.shared.f32 	%f91, [%r15+3200];
	fma.rn.f32 	%f92, %f90, %f91, %f89;
	ld.shared.f32 	%f93, [%r11+104];
	ld.shared.f32 	%f94, [%r15+3328];
	fma.rn.f32 	%f95, %f93, %f94, %f92;
	ld.shared.f32 	%f96, [%r11+108];
	ld.shared.f32 	%f97, [%r15+3456];
	fma.rn.f32 	%f98, %f96, %f97, %f95;
	ld.shared.f32 	%f99, [%r11+112];
	ld.shared.f32 	%f100, [%r15+3584];
	fma.rn.f32 	%f101, %f99, %f100, %f98;
	ld.shared.f32 	%f102, [%r11+116];
	ld.shared.f32 	%f103, [%r15+3712];
	fma.rn.f32 	%f104, %f102, %f103, %f101;
	ld.shared.f32 	%f105, [%r11+120];
	ld.shared.f32 	%f106, [%r15+3840];
	fma.rn.f32 	%f107, %f105, %f106, %f104;
	ld.shared.f32 	%f108, [%r11+124];
	ld.shared.f32 	%f109, [%r15+3968];
	fma.rn.f32 	%f114, %f108, %f109, %f107;
	bar.sync 	0;
	add.s32 	%r36, %r36, 1;
	cvt.rn.f32.u32 	%f110, %r36;
	setp.gt.f32 	%p8, %f1, %f110;
	@%p8 bra 	$L__BB1_2;
$L__BB1_7:
	setp.ge.s32 	%p9, %r9, %r5;
	setp.ge.s32 	%p10, %r8, %r4;
	or.pred  	%p11, %p9, %p10;
	@%p11 bra 	$L__BB1_9;
	mad.lo.s32 	%r35, %r4, %r9, %r8;
	cvta.to.global.u64 	%rd11, %rd3;
	mul.wide.s32 	%rd12, %r35, 4;
	add.s64 	%rd13, %rd11, %rd12;
	st.global.f32 	[%rd13], %f114;
$L__BB1_9:
	ret;

}
	// .globl	_Z17coarseTiledMatmul6MatrixS_S_
.visible .entry _Z17coarseTiledMatmul6MatrixS_S_(
	.param .align 8 .b8 _Z17coarseTiledMatmul6MatrixS_S__param_0[16],
	.param .align 8 .b8 _Z17coarseTiledMatmul6MatrixS_S__param_1[16],
	.param .align 8 .b8 _Z17coarseTiledMatmul6MatrixS_S__param_2[16]
)
{
	.reg .pred 	%p<30>;
	.reg .b32 	%r<59>;
	.reg .b32 	%f<423>;
	.reg .b64 	%rd<18>;
	// demoted variable
	.shared .align 4 .b8 _ZZ17coarseTiledMatmul6MatrixS_S_E6M_tile[4096];
	// demoted variable
	.shared .align 4 .b8 _ZZ17coarseTiledMatmul6MatrixS_S_E6N_tile[4096];
	ld.param.u64 	%rd5, [_Z17coarseTiledMatmul6MatrixS_S__param_2+8];
	ld.param.u64 	%rd4, [_Z17coarseTiledMatmul6MatrixS_S__param_0+8];
	ld.param.v2.u32 	{%r34, %r35}, [_Z17coarseTiledMatmul6MatrixS_S__param_0];
	ld.param.u64 	%rd6, [_Z17coarseTiledMatmul6MatrixS_S__param_1+8];
	ld.param.v2.u32 	{%r2, %r3}, [_Z17coarseTiledMatmul6MatrixS_S__param_1];
	ld.param.v2.u32 	{%r36, %r37}, [_Z17coarseTiledMatmul6MatrixS_S__param_2];
	cvta.to.global.u64 	%rd1, %rd6;
	mov.u32 	%r53, %tid.x;
	mov.u32 	%r55, %tid.y;
	mov.u32 	%r38, %ctaid.x;
	shl.b32 	%r8, %r38, 7;
	add.s32 	%r9, %r8, %r53;
	mov.u32 	%r39, %ctaid.y;
	shl.b32 	%r40, %r39, 5;
	add.s32 	%r10, %r40, %r55;
	setp.lt.s32 	%p1, %r34, 1;
	mov.f32 	%f414, 0f00000000;
	mov.f32 	%f415, %f414;
	mov.f32 	%f416, %f414;
	mov.f32 	%f417, %f414;
	@%p1 bra 	$L__BB2_13;
	add.s32 	%r41, %r34, 31;
	shr.u32 	%r42, %r41, 5;
	shl.b32 	%r43, %r55, 7;
	mov.u32 	%r44, _ZZ17coarseTiledMatmul6MatrixS_S_E6M_tile;
	add.s32 	%r11, %r44, %r43;
	shl.b32 	%r45, %r53, 2;
	add.s32 	%r12, %r11, %r45;
	mov.u32 	%r46, _ZZ17coarseTiledMatmul6MatrixS_S_E6N_tile;
	add.s32 	%r14, %r46, %r45;
	add.s32 	%r13, %r14, %r43;
	add.s32 	%r15, %r9, 64;
	add.s32 	%r16, %r9, 96;
	neg.s32 	%r58, %r42;
	mul.lo.s32 	%r57, %r2, %r55;
	shl.b32 	%r19, %r2, 5;
	add.s32 	%r47, %r53, %r57;
	add.s32 	%r56, %r47, %r8;
	mad.lo.s32 	%r54, %r34, %r10, %r53;
	mov.f32 	%f414, 0f00000000;
	cvt.s64.s32 	%rd13, %r9;
$L__BB2_2:
	setp.ge.s32 	%p2, %r10, %r35;
	setp.ge.s32 	%p3, %r53, %r34;
	mov.f32 	%f418, 0f00000000;
	or.pred  	%p4, %p2, %p3;
	@%p4 bra 	$L__BB2_4;
	cvta.to.global.u64 	%rd7, %rd4;
	mul.wide.u32 	%rd8, %r54, 4;
	add.s64 	%rd9, %rd7, %rd8;
	ld.global.f32 	%f418, [%rd9];
$L__BB2_4:
	setp.ge.s32 	%p5, %r9, %r2;
	st.shared.f32 	[%r12], %f418;
	setp.ge.s32 	%p6, %r55, %r3;
	mov.f32 	%f419, 0f00000000;
	or.pred  	%p7, %p6, %p5;
	@%p7 bra 	$L__BB2_6;
	mul.wide.s32 	%rd10, %r56, 4;
	add.s64 	%rd11, %rd1, %rd10;
	ld.global.f32 	%f419, [%rd11];
$L__BB2_6:
	add.s32 	%r48, %r9, 32;
	setp.ge.s32 	%p9, %r48, %r2;
	st.shared.f32 	[%r13], %f419;
	bar.sync 	0;
	ld.shared.f32 	%f28, [%r11];
	ld.shared.f32 	%f29, [%r14];
	fma.rn.f32 	%f30, %f28, %f29, %f417;
	ld.shared.f32 	%f31, [%r11+4];
	ld.shared.f32 	%f32, [%r14+128];
	fma.rn.f32 	%f33, %f31, %f32, %f30;
	ld.shared.f32 	%f34, [%r11+8];
	ld.shared.f32 	%f35, [%r14+256];
	fma.rn.f32 	%f36, %f34, %f35, %f33;
	ld.shared.f32 	%f37, [%r11+12];
	ld.shared.f32 	%f38, [%r14+384];
	fma.rn.f32 	%f39, %f37, %f38, %f36;
	ld.shared.f32 	%f40, [%r11+16];
	ld.shared.f32 	%f41, [%r14+512];
	fma.rn.f32 	%f42, %f40, %f41, %f39;
	ld.shared.f32 	%f43, [%r11+20];
	ld.shared.f32 	%f44, [%r14+640];
	fma.rn.f32 	%f45, %f43, %f44, %f42;
	ld.shared.f32 	%f46, [%r11+24];
	ld.shared.f32 	%f47, [%r14+768];
	fma.rn.f32 	%f48, %f46, %f47, %f45;
	ld.shared.f32 	%f49, [%r11+28];
	ld.shared.f32 	%f50, [%r14+896];
	fma.rn.f32 	%f51, %f49, %f50, %f48;
	ld.shared.f32 	%f52, [%r11+32];
	ld.shared.f32 	%f53, [%r14+1024];
	fma.rn.f32 	%f54, %f52, %f53, %f51;
	ld.shared.f32 	%f55, [%r11+36];
	ld.shared.f32 	%f56, [%r14+1152];
	fma.rn.f32 	%f57, %f55, %f56, %f54;
	ld.shared.f32 	%f58, [%r11+40];
	ld.shared.f32 	%f59, [%r14+1280];
	fma.rn.f32 	%f60, %f58, %f59, %f57;
	ld.shared.f32 	%f61, [%r11+44];
	ld.shared.f32 	%f62, [%r14+1408];
	fma.rn.f32 	%f63, %f61, %f62, %f60;
	ld.shared.f32 	%f64, [%r11+48];
	ld.shared.f32 	%f65, [%r14+1536];
	fma.rn.f32 	%f66, %f64, %f65, %f63;
	ld.shared.f32 	%f67, [%r11+52];
	ld.shared.f32 	%f68, [%r14+1664];
	fma.rn.f32 	%f69, %f67, %f68, %f66;
	ld.shared.f32 	%f70, [%r11+56];
	ld.shared.f32 	%f71, [%r14+1792];
	fma.rn.f32 	%f72, %f70, %f71, %f69;
	ld.shared.f32 	%f73, [%r11+60];
	ld.shared.f32 	%f74, [%r14+1920];
	fma.rn.f32 	%f75, %f73, %f74, %f72;
	ld.shared.f32 	%f76, [%r11+64];
	ld.shared.f32 	%f77, [%r14+2048];
	fma.rn.f32 	%f78, %f76, %f77, %f75;
	ld.shared.f32 	%f79, [%r11+68];
	ld.shared.f32 	%f80, [%r14+2176];
	fma.rn.f32 	%f81, %f79, %f80, %f78;
	ld.shared.f32 	%f82, [%r11+72];
	ld.shared.f32 	%f83, [%r14+2304];
	fma.rn.f32 	%f84, %f82, %f83, %f81;
	ld.shared.f32 	%f85, [%r11+76];
	ld.shared.f32 	%f86, [%r14+2432];
	fma.rn.f32 	%f87, %f85, %f86, %f84;
	ld.shared.f32 	%f88, [%r11+80];
	ld.shared.f32 	%f89, [%r14+2560];
	fma.rn.f32 	%f90, %f88, %f89, %f87;
	ld.shared.f32 	%f91, [%r11+84];
	ld.shared.f32 	%f92, [%r14+2688];
	fma.rn.f32 	%f93, %f91, %f92, %f90;
	ld.shared.f32 	%f94, [%r11+88];
	ld.shared.f32 	%f95, [%r14+2816];
	fma.rn.f32 	%f96, %f94, %f95, %f93;
	ld.shared.f32 	%f97, [%r11+92];
	ld.shared.f32 	%f98, [%r14+2944];
	fma.rn.f32 	%f99, %f97, %f98, %f96;
	ld.shared.f32 	%f100, [%r11+96];
	ld.shared.f32 	%f101, [%r14+3072];
	fma.rn.f32 	%f102, %f100, %f101, %f99;
	ld.shared.f32 	%f103, [%r11+100];
	ld.shared.f32 	%f104, [%r14+3200];
	fma.rn.f32 	%f105, %f103, %f104, %f102;
	ld.shared.f32 	%f106, [%r11+104];
	ld.shared.f32 	%f107, [%r14+3328];
	fma.rn.f32 	%f108, %f106, %f107, %f105;
	ld.shared.f32 	%f109, [%r11+108];
	ld.shared.f32 	%f110, [%r14+3456];
	fma.rn.f32 	%f111, %f109, %f110, %f108;
	ld.shared.f32 	%f112, [%r11+112];
	ld.shared.f32 	%f113, [%r14+3584];
	fma.rn.f32 	%f114, %f112, %f113, %f111;
	ld.shared.f32 	%f115, [%r11+116];
	ld.shared.f32 	%f116, [%r14+3712];
	fma.rn.f32 	%f117, %f115, %f116, %f114;
	ld.shared.f32 	%f118, [%r11+120];
	ld.shared.f32 	%f119, [%r14+3840];
	fma.rn.f32 	%f120, %f118, %f119, %f117;
	ld.shared.f32 	%f121, [%r11+124];
	ld.shared.f32 	%f122, [%r14+3968];
	fma.rn.f32 	%f417, %f121, %f122, %f120;
	bar.sync 	0;
	cvt.s64.s32 	%rd12, %r57;
	add.s64 	%rd14, %rd13, %rd12;
	shl.b64 	%rd15, %rd14, 2;
	add.s64 	%rd3, %rd1, %rd15;
	mov.f32 	%f420, 0f00000000;
	or.pred  	%p10, %p6, %p9;
	@%p10 bra 	$L__BB2_8;
	ld.global.f32 	%f420, [%rd3+128];
$L__BB2_8:
	setp.ge.s32 	%p12, %r15, %r2;
	st.shared.f32 	[%r13], %f420;
	bar.sync 	0;
	ld.shared.f32 	%f124, [%r11];
	ld.shared.f32 	%f125, [%r14];
	fma.rn.f32 	%f126, %f124, %f125, %f416;
	ld.shared.f32 	%f127, [%r11+4];
	ld.shared.f32 	%f128, [%r14+128];
	fma.rn.f32 	%f129, %f127, %f128, %f126;
	ld.shared.f32 	%f130, [%r11+8];
	ld.shared.f32 	%f131, [%r14+256];
	fma.rn.f32 	%f132, %f130, %f131, %f129;
	ld.shared.f32 	%f133, [%r11+12];
	ld.shared.f32 	%f134, [%r14+384];
	fma.rn.f32 	%f135, %f133, %f134, %f132;
	ld.shared.f32 	%f136, [%r11+16];
	ld.shared.f32 	%f137, [%r14+512];
	fma.rn.f32 	%f138, %f136, %f137, %f135;
	ld.shared.f32 	%f139, [%r11+20];
	ld.shared.f32 	%f140, [%r14+640];
	fma.rn.f32 	%f141, %f139, %f140, %f138;
	ld.shared.f32 	%f142, [%r11+24];
	ld.shared.f32 	%f143, [%r14+768];
	fma.rn.f32 	%f144, %f142, %f143, %f141;
	ld.shared.f32 	%f145, [%r11+28];
	ld.shared.f32 	%f146, [%r14+896];
	fma.rn.f32 	%f147, %f145, %f146, %f144;
	ld.shared.f32 	%f148, [%r11+32];
	ld.shared.f32 	%f149, [%r14+1024];
	fma.rn.f32 	%f150, %f148, %f149, %f147;
	ld.shared.f32 	%f151, [%r11+36];
	ld.shared.f32 	%f152, [%r14+1152];
	fma.rn.f32 	%f153, %f151, %f152, %f150;
	ld.shared.f32 	%f154, [%r11+40];
	ld.shared.f32 	%f155, [%r14+1280];
	fma.rn.f32 	%f156, %f154, %f155, %f153;
	ld.shared.f32 	%f157, [%r11+44];
	ld.shared.f32 	%f158, [%r14+1408];
	fma.rn.f32 	%f159, %f157, %f158, %f156;
	ld.shared.f32 	%f160, [%r11+48];
	ld.shared.f32 	%f161, [%r14+1536];
	fma.rn.f32 	%f162, %f160, %f161, %f159;
	ld.shared.f32 	%f163, [%r11+52];
	ld.shared.f32 	%f164, [%r14+1664];
	fma.rn.f32 	%f165, %f163, %f164, %f162;
	ld.shared.f32 	%f166, [%r11+56];
	ld.shared.f32 	%f167, [%r14+1792];
	fma.rn.f32 	%f168, %f166, %f167, %f165;
	ld.shared.f32 	%f169, [%r11+60];
	ld.shared.f32 	%f170, [%r14+1920];
	fma.rn.f32 	%f171, %f169, %f170, %f168;
	ld.shared.f32 	%f172, [%r11+64];
	ld.shared.f32 	%f173, [%r14+2048];
	fma.rn.f32 	%f174, %f172, %f173, %f171;
	ld.shared.f32 	%f175, [%r11+68];
	ld.shared.f32 	%f176, [%r14+2176];
	fma.rn.f32 	%f177, %f175, %f176, %f174;
	ld.shared.f32 	%f178, [%r11+72];
	ld.shared.f32 	%f179, [%r14+2304];
	fma.rn.f32 	%f180, %f178, %f179, %f177;
	ld.shared.f32 	%f181, [%r11+76];
	ld.shared.f32 	%f182, [%r14+2432];
	fma.rn.f32 	%f183, %f181, %f182, %f180;
	ld.shared.f32 	%f184, [%r11+80];
	ld.shared.f32 	%f185, [%r14+2560];
	fma.rn.f32 	%f186, %f184, %f185, %f183;
	ld.shared.f32 	%f187, [%r11+84];
	ld.shared.f32 	%f188, [%r14+2688];
	fma.rn.f32 	%f189, %f187, %f188, %f186;
	ld.shared.f32 	%f190, [%r11+88];
	ld.shared.f32 	%f191, [%r14+2816];
	fma.rn.f32 	%f192, %f190, %f191, %f189;
	ld.shared.f32 	%f193, [%r11+92];
	ld.shared.f32 	%f194, [%r14+2944];
	fma.rn.f32 	%f195, %f193, %f194, %f192;
	ld.shared.f32 	%f196, [%r11+96];
	ld.shared.f32 	%f197, [%r14+3072];
	fma.rn.f32 	%f198, %f196, %f197, %f195;
	ld.shared.f32 	%f199, [%r11+100];
	ld.shared.f32 	%f200, [%r14+3200];
	fma.rn.f32 	%f201, %f199, %f200, %f198;
	ld.shared.f32 	%f202, [%r11+104];
	ld.shared.f32 	%f203, [%r14+3328];
	fma.rn.f32 	%f204, %f202, %f203, %f201;
	ld.shared.f32 	%f205, [%r11+108];
	ld.shared.f32 	%f206, [%r14+3456];
	fma.rn.f32 	%f207, %f205, %f206, %f204;
	ld.shared.f32 	%f208, [%r11+112];
	ld.shared.f32 	%f209, [%r14+3584];
	fma.rn.f32 	%f210, %f208, %f209, %f207;
	ld.shared.f32 	%f211, [%r11+116];
	ld.shared.f32 	%f212, [%r14+3712];
	fma.rn.f32 	%f213, %f211, %f212, %f210;
	ld.shared.f32 	%f214, [%r11+120];
	ld.shared.f32 	%f215, [%r14+3840];
	fma.rn.f32 	%f216, %f214, %f215, %f213;
	ld.shared.f32 	%f217, [%r11+124];
	ld.shared.f32 	%f218, [%r14+3968];
	fma.rn.f32 	%f416, %f217, %f218, %f216;
	bar.sync 	0;
	mov.f32 	%f421, 0f00000000;
	or.pred  	%p13, %p6, %p12;
	@%p13 bra 	$L__BB2_10;
	ld.global.f32 	%f421, [%rd3+256];
$L__BB2_10:
	setp.ge.s32 	%p15, %r16, %r2;
	st.shared.f32 	[%r13], %f421;
	bar.sync 	0;
	ld.shared.f32 	%f220, [%r11];
	ld.shared.f32 	%f221, [%r14];
	fma.rn.f32 	%f222, %f220, %f221, %f415;
	ld.shared.f32 	%f223, [%r11+4];
	ld.shared.f32 	%f224, [%r14+128];
	fma.rn.f32 	%f225, %f223, %f224, %f222;
	ld.shared.f32 	%f226, [%r11+8];
	ld.shared.f32 	%f227, [%r14+256];
	fma.rn.f32 	%f228, %f226, %f227, %f225;
	ld.shared.f32 	%f229, [%r11+12];
	ld.shared.f32 	%f230, [%r14+384];
	fma.rn.f32 	%f231, %f229, %f230, %f228;
	ld.shared.f32 	%f232, [%r11+16];
	ld.shared.f32 	%f233, [%r14+512];
	fma.rn.f32 	%f234, %f232, %f233, %f231;
	ld.shared.f32 	%f235, [%r11+20];
	ld.shared.f32 	%f236, [%r14+640];
	fma.rn.f32 	%f237, %f235, %f236, %f234;
	ld.shared.f32 	%f238, [%r11+24];
	ld.shared.f32 	%f239, [%r14+768];
	fma.rn.f32 	%f240, %f238, %f239, %f237;
	ld.shared.f32 	%f241, [%r11+28];
	ld.shared.f32 	%f242, [%r14+896];
	fma.rn.f32 	%f243, %f241, %f242, %f240;
	ld.shared.f32 	%f244, [%r11+32];
	ld.shared.f32 	%f245, [%r14+1024];
	fma.rn.f32 	%f246, %f244, %f245, %f243;
	ld.shared.f32 	%f247, [%r11+36];
	ld.shared.f32 	%f248, [%r14+1152];
	fma.rn.f32 	%f249, %f247, %f248, %f246;
	ld.shared.f32 	%f250, [%r11+40];
	ld.shared.f32 	%f251, [%r14+1280];
	fma.rn.f32 	%f252, %f250, %f251, %f249;
	ld.shared.f32 	%f253, [%r11+44];
	ld.shared.f32 	%f254, [%r14+1408];
	fma.rn.f32 	%f255, %f253, %f254, %f252;
	ld.shared.f32 	%f256, [%r11+48];
	ld.shared.f32 	%f257, [%r14+1536];
	fma.rn.f32 	%f258, %f256, %f257, %f255;
	ld.shared.f32 	%f259, [%r11+52];
	ld.shared.f32 	%f260, [%r14+1664];
	fma.rn.f32 	%f261, %f259, %f260, %f258;
	ld.shared.f32 	%f262, [%r11+56];
	ld.shared.f32 	%f263, [%r14+1792];
	fma.rn.f32 	%f264, %f262, %f263, %f261;
	ld.shared.f32 	%f265, [%r11+60];
	ld.shared.f32 	%f266, [%r14+1920];
	fma.rn.f32 	%f267, %f265, %f266, %f264;
	ld.shared.f32 	%f268, [%r11+64];
	ld.shared.f32 	%f269, [%r14+2048];
	fma.rn.f32 	%f270, %f268, %f269, %f267;
	ld.shared.f32 	%f271, [%r11+68];
	ld.shared.f32 	%f272, [%r14+2176];
	fma.rn.f32 	%f273, %f271, %f272, %f270;
	ld.shared.f32 	%f274, [%r11+72];
	ld.shared.f32 	%f275, [%r14+2304];
	fma.rn.f32 	%f276, %f274, %f275, %f273;
	ld.shared.f32 	%f277, [%r11+76];
	ld.shared.f32 	%f278, [%r14+2432];
	fma.rn.f32 	%f279, %f277, %f278, %f276;
	ld.shared.f32 	%f280, [%r11+80];
	ld.shared.f32 	%f281, [%r14+2560];
	fma.rn.f32 	%f282, %f280, %f281, %f279;
	ld.shared.f32 	%f283, [%r11+84];
	ld.shared.f32 	%f284, [%r14+2688];
	fma.rn.f32 	%f285, %f283, %f284, %f282;
	ld.shared.f32 	%f286, [%r11+88];
	ld.shared.f32 	%f287, [%r14+2816];
	fma.rn.f32 	%f288, %f286, %f287, %f285;
	ld.shared.f32 	%f289, [%r11+92];
	ld.shared.f32 	%f290, [%r14+2944];
	fma.rn.f32 	%f291, %f289, %f290, %f288;
	ld.shared.f32 	%f292, [%r11+96];
	ld.shared.f32 	%f293, [%r14+3072];
	fma.rn.f32 	%f294, %f292, %f293, %f291;
	ld.shared.f32 	%f295, [%r11+100];
	ld.shared.f32 	%f296, [%r14+3200];
	fma.rn.f32 	%f297, %f295, %f296, %f294;
	ld.shared.f32 	%f298, [%r11+104];
	ld.shared.f32 	%f299, [%r14+3328];
	fma.rn.f32 	%f300, %f298, %f299, %f297;
	ld.shared.f32 	%f301, [%r11+108];
	ld.shared.f32 	%f302, [%r14+3456];
	fma.rn.f32 	%f303, %f301, %f302, %f300;
	ld.shared.f32 	%f304, [%r11+112];
	ld.shared.f32 	%f305, [%r14+3584];
	fma.rn.f32 	%f306, %f304, %f305, %f303;
	ld.shared.f32 	%f307, [%r11+116];
	ld.shared.f32 	%f308, [%r14+3712];
	fma.rn.f32 	%f309, %f307, %f308, %f306;
	ld.shared.f32 	%f310, [%r11+120];
	ld.shared.f32 	%f311, [%r14+3840];
	fma.rn.f32 	%f312, %f310, %f311, %f309;
	ld.shared.f32 	%f313, [%r11+124];
	ld.shared.f32 	%f314, [%r14+3968];
	fma.rn.f32 	%f415, %f313, %f314, %f312;
	bar.sync 	0;
	mov.f32 	%f422, 0f00000000;
	or.pred  	%p16, %p6, %p15;
	@%p16 bra 	$L__BB2_12;
	ld.global.f32 	%f422, [%rd3+384];
$L__BB2_12:
	st.shared.f32 	[%r13], %f422;
	bar.sync 	0;
	ld.shared.f32 	%f315, [%r11];
	ld.shared.f32 	%f316, [%r14];
	fma.rn.f32 	%f317, %f315, %f316, %f414;
	ld.shared.f32 	%f318, [%r11+4];
	ld.shared.f32 	%f319, [%r14+128];
	fma.rn.f32 	%f320, %f318, %f319, %f317;
	ld.shared.f32 	%f321, [%r11+8];
	ld.shared.f32 	%f322, [%r14+256];
	fma.rn.f32 	%f323, %f321, %f322, %f320;
	ld.shared.f32 	%f324, [%r11+12];
	ld.shared.f32 	%f325, [%r14+384];
	fma.rn.f32 	%f326, %f324, %f325, %f323;
	ld.shared.f32 	%f327, [%r11+16];
	ld.shared.f32 	%f328, [%r14+512];
	fma.rn.f32 	%f329, %f327, %f328, %f326;
	ld.shared.f32 	%f330, [%r11+20];
	ld.shared.f32 	%f331, [%r14+640];
	fma.rn.f32 	%f332, %f330, %f331, %f329;
	ld.shared.f32 	%f333, [%r11+24];
	ld.shared.f32 	%f334, [%r14+768];
	fma.rn.f32 	%f335, %f333, %f334, %f332;
	ld.shared.f32 	%f336, [%r11+28];
	ld.shared.f32 	%f337, [%r14+896];
	fma.rn.f32 	%f338, %f336, %f337, %f335;
	ld.shared.f32 	%f339, [%r11+32];
	ld.shared.f32 	%f340, [%r14+1024];
	fma.rn.f32 	%f341, %f339, %f340, %f338;
	ld.shared.f32 	%f342, [%r11+36];
	ld.shared.f32 	%f343, [%r14+1152];
	fma.rn.f32 	%f344, %f342, %f343, %f341;
	ld.shared.f32 	%f345, [%r11+40];
	ld.shared.f32 	%f346, [%r14+1280];
	fma.rn.f32 	%f347, %f345, %f346, %f344;
	ld.shared.f32 	%f348, [%r11+44];
	ld.shared.f32 	%f349, [%r14+1408];
	fma.rn.f32 	%f350, %f348, %f349, %f347;
	ld.shared.f32 	%f351, [%r11+48];
	ld.shared.f32 	%f352, [%r14+1536];
	fma.rn.f32 	%f353, %f351, %f352, %f350;
	ld.shared.f32 	%f354, [%r11+52];
	ld.shared.f32 	%f355, [%r14+1664];
	fma.rn.f32 	%f356, %f354, %f355, %f353;
	ld.shared.f32 	%f357, [%r11+56];
	ld.shared.f32 	%f358, [%r14+1792];
	fma.rn.f32 	%f359, %f357, %f358, %f356;
	ld.shared.f32 	%f360, [%r11+60];
	ld.shared.f32 	%f361, [%r14+1920];
	fma.rn.f32 	%f362, %f360, %f361, %f359;
	ld.shared.f32 	%f363, [%r11+64];
	ld.shared.f32 	%f364, [%r14+2048];
	fma.rn.f32 	%f365, %f363, %f364, %f362;
	ld.shared.f32 	%f366, [%r11+68];
	ld.shared.f32 	%f367, [%r14+2176];
	fma.rn.f32 	%f368, %f366, %f367, %f365;
	ld.shared.f32 	%f369, [%r11+72];
	ld.shared.f32 	%f370, [%r14+2304];
	fma.rn.f32 	%f371, %f369, %f370, %f368;
	ld.shared.f32 	%f372, [%r11+76];
	ld.shared.f32 	%f373, [%r14+2432];
	fma.rn.f32 	%f374, %f372, %f373, %f371;
	ld.shared.f32 	%f375, [%r11+80];
	ld.shared.f32 	%f376, [%r14+2560];
	fma.rn.f32 	%f377, %f375, %f376, %f374;
	ld.shared.f32 	%f378, [%r11+84];
	ld.shared.f32 	%f379, [%r14+2688];
	fma.rn.f32 	%f380, %f378, %f379, %f377;
	ld.shared.f32 	%f381, [%r11+88];
	ld.shared.f32 	%f382, [%r14+2816];
	fma.rn.f32 	%f383, %f381, %f382, %f380;
	ld.shared.f32 	%f384, [%r11+92];
	ld.shared.f32 	%f385, [%r14+2944];
	fma.rn.f32 	%f386, %f384, %f385, %f383;
	ld.shared.f32 	%f387, [%r11+96];
	ld.shared.f32 	%f388, [%r14+3072];
	fma.rn.f32 	%f389, %f387, %f388, %f386;
	ld.shared.f32 	%f390, [%r11+100];
	ld.shared.f32 	%f391, [%r14+3200];
	fma.rn.f32 	%f392, %f390, %f391, %f389;
	ld.shared.f32 	%f393, [%r11+104];
	ld.shared.f32 	%f394, [%r14+3328];
	fma.rn.f32 	%f395, %f393, %f394, %f392;
	ld.shared.f32 	%f396, [%r11+108];
	ld.shared.f32 	%f397, [%r14+3456];
	fma.rn.f32 	%f398, %f396, %f397, %f395;
	ld.shared.f32 	%f399, [%r11+112];
	ld.shared.f32 	%f400, [%r14+3584];
	fma.rn.f32 	%f401, %f399, %f400, %f398;
	ld.shared.f32 	%f402, [%r11+116];
	ld.shared.f32 	%f403, [%r14+3712];
	fma.rn.f32 	%f404, %f402, %f403, %f401;
	ld.shared.f32 	%f405, [%r11+120];
	ld.shared.f32 	%f406, [%r14+3840];
	fma.rn.f32 	%f407, %f405, %f406, %f404;
	ld.shared.f32 	%f408, [%r11+124];
	ld.shared.f32 	%f409, [%r14+3968];
	fma.rn.f32 	%f414, %f408, %f409, %f407;
	bar.sync 	0;
	add.s32 	%r58, %r58, 1;
	setp.eq.s32 	%p17, %r58, 0;
	add.s32 	%r57, %r57, %r19;
	add.s32 	%r56, %r56, %r19;
	add.s32 	%r55, %r55, 32;
	add.s32 	%r54, %r54, 32;
	add.s32 	%r53, %r53, 32;
	@%p17 bra 	$L__BB2_13;
	bra.uni 	$L__BB2_2;
$L__BB2_13:
	setp.lt.s32 	%p18, %r10, %r37;
	mad.lo.s32 	%r49, %r36, %r10, %r9;
	setp.lt.s32 	%p19, %r9, %r36;
	and.pred  	%p20, %p18, %p19;
	cvta.to.global.u64 	%rd16, %rd5;
	mul.wide.s32 	%rd17, %r49, 4;
	add.s64 	%rd2, %rd16, %rd17;
	@%p20 bra 	$L__BB2_14;
	bra.uni 	$L__BB2_15;
$L__BB2_14:
	st.global.f32 	[%rd2], %f417;
$L__BB2_15:
	setp.ge.s32 	%p21, %r10, %r37;
	add.s32 	%r50, %r9, 32;
	setp.ge.s32 	%p22, %r50, %r36;
	or.pred  	%p23, %p21, %p22;
	@%p23 bra 	$L__BB2_17;
	st.global.f32 	[%rd2+128], %f416;
$L__BB2_17:
	setp.ge.s32 	%p24, %r10, %r37;
	add.s32 	%r51, %r9, 64;
	setp.ge.s32 	%p25, %r51, %r36;
	or.pred  	%p26, %p24, %p25;
	@%p26 bra 	$L__BB2_19;
	st.global.f32 	[%rd2+256], %f415;
$L__BB2_19:
	setp.ge.s32 	%p27, %r10, %r37;
	add.s32 	%r52, %r9, 96;
	setp.ge.s32 	%p28, %r52, %r36;
	or.pred  	%p29, %p27, %p28;
	@%p29 bra 	$L__BB2_21;
	st.global.f32 	[%rd2+384], %f414;
$L__BB2_21:
	ret;

}


// ===== COMPILED SASS (sm_100) =====

	.target	sm_100

	.elftype	@"ET_EXEC"


//--------------------- .note.nv.tkinfo           --------------------------
	.section	.note.nv.tkinfo,"",@"SHT_NOTE"
	.sectionflags	@"SHF_NOTE_NV_TKINFO"
	.tkinfo
        /*0018*/ 	.word	0x00000002
        /*0030*/ 	.string	""
        /*0030*/ 	.string	"ptxas"
        /*0030*/ 	.string	"Cuda compilation tools, release 13.0, V13.0.88"
        /*0030*/ 	.string	"Build cuda_13.0.r13.0/compiler.36424714_0"
        /*0030*/ 	.string	"-arch sm_100 -m 64 "



//--------------------- .note.nv.cuinfo           --------------------------
	.section	.note.nv.cuinfo,"",@"SHT_NOTE"
	.sectionflags	@"SHF_NOTE_NV_CUINFO"
        /*0018*/ 	.short	0x0002
        /*001a*/ 	.short	0x0064
        /*001c*/ 	.short	0x0082
	.zero		2


//--------------------- .nv.info                  --------------------------
	.section	.nv.info,"",@"SHT_CUDA_INFO"
	.align	4


	//----- nvinfo : EIATTR_REGCOUNT
	.align		4
        /*0000*/ 	.byte	0x04, 0x2f
        /*0002*/ 	.short	(.L_1 - .L_0)
	.align		4
.L_0:
        /*0004*/ 	.word	index@(_Z6matmul6MatrixS_S_)
        /*0008*/ 	.word	0x00000020


	//----- nvinfo : EIATTR_FRAME_SIZE
	.align		4
.L_1:
        /*000c*/ 	.byte	0x04, 0x11
        /*000e*/ 	.short	(.L_3 - .L_2)
	.align		4
.L_2:
        /*0010*/ 	.word	index@(_Z6matmul6MatrixS_S_)
        /*0014*/ 	.word	0x00000000


	//----- nvinfo : EIATTR_REGCOUNT
	.align		4
.L_3:
        /*0018*/ 	.byte	0x04, 0x2f
        /*001a*/ 	.short	(.L_5 - .L_4)
	.align		4
.L_4:
        /*001c*/ 	.word	index@(_Z11tiledMatmul6MatrixS_S_)
        /*0020*/ 	.word	0x00000020


	//----- nvinfo : EIATTR_FRAME_SIZE
	.align		4
.L_5:
        /*0024*/ 	.byte	0x04, 0x11
        /*0026*/ 	.short	(.L_7 - .L_6)
	.align		4
.L_6:
        /*0028*/ 	.word	index@(_Z11tiledMatmul6MatrixS_S_)
        /*002c*/ 	.word	0x00000000


	//----- nvinfo : EIATTR_REGCOUNT
	.align		4
.L_7:
        /*0030*/ 	.byte	0x04, 0x2f
        /*0032*/ 	.short	(.L_9 - .L_8)
	.align		4
.L_8:
        /*0034*/ 	.word	index@(_Z17coarseTiledMatmul6MatrixS_S_)
        /*0038*/ 	.word	0x00000020


	//----- nvinfo : EIATTR_FRAME_SIZE
	.align		4
.L_9:
        /*003c*/ 	.byte	0x04, 0x11
        /*003e*/ 	.short	(.L_11 - .L_10)
	.align		4
.L_10:
        /*0040*/ 	.word	index@(_Z17coarseTiledMatmul6MatrixS_S_)
        /*0044*/ 	.word	0x00000000


	//----- nvinfo : EIATTR_MIN_STACK_SIZE
	.align		4
.L_11:
        /*0048*/ 	.byte	0x04, 0x12
        /*004a*/ 	.short	(.L_13 - .L_12)
	.align		4
.L_12:
        /*004c*/ 	.word	index@(_Z17coarseTiledMatmul6MatrixS_S_)
        /*0050*/ 	.word	0x00000000


	//----- nvinfo : EIATTR_MIN_STACK_SIZE
	.align		4
.L_13:
        /*0054*/ 	.byte	0x04, 0x12
        /*0056*/ 	.short	(.L_15 - .L_14)
	.align		4
.L_14:
        /*0058*/ 	.word	index@(_Z11tiledMatmul6MatrixS_S_)
        /*005c*/ 	.word	0x00000000


	//----- nvinfo : EIATTR_MIN_STACK_SIZE
	.align		4
.L_15:
        /*0060*/ 	.byte	0x04, 0x12
        /*0062*/ 	.short	(.L_17 - .L_16)
	.align		4
.L_16:
        /*0064*/ 	.word	index@(_Z6matmul6MatrixS_S_)
        /*0068*/ 	.word	0x00000000
.L_17:


//--------------------- .nv.compat                --------------------------
	.section	.nv.compat,"",@"SHT_CUDA_COMPAT_INFO"
	.align	4
        /*0000*/ 	.byte	0x02, 0x09, 0x00, 0x00, 0x02, 0x02, 0x01, 0x00, 0x02, 0x05, 0x05, 0x00, 0x03, 0x07, 0x01, 0x01
        /*0010*/ 	.byte	0x02, 0x03, 0x00, 0x00, 0x02, 0x06, 0x01, 0x00, 0x04, 0x0b, 0x08, 0x00, 0x09, 0x00, 0x00, 0x00
        /*0020*/ 	.byte	0x00, 0x00, 0x00, 0x00


//--------------------- .nv.info._Z17coarseTiledMatmul6MatrixS_S_ --------------------------
	.section	.nv.info._Z17coarseTiledMatmul6MatrixS_S_,"",@"SHT_CUDA_INFO"
	.sectionflags	@""
	.align	4


	//----- nvinfo : EIATTR_CUDA_API_VERSION
	.align		4
        /*0000*/ 	.byte	0x04, 0x37
        /*0002*/ 	.short	(.L_19 - .L_18)
.L_18:
        /*0004*/ 	.word	0x00000082


	//----- nvinfo : EIATTR_KPARAM_INFO
	.align		4
.L_19:
        /*0008*/ 	.byte	0x04, 0x17
        /*000a*/ 	.short	(.L_21 - .L_20)
.L_20:
        /*000c*/ 	.word	0x00000000
        /*0010*/ 	.short	0x0002
        /*0012*/ 	.short	0x0020
        /*0014*/ 	.byte	0x00, 0xf0, 0x41, 0x00


	//----- nvinfo : EIATTR_KPARAM_INFO
	.align		4
.L_21:
        /*0018*/ 	.byte	0x04, 0x17
        /*001a*/ 	.short	(.L_23 - .L_22)
.L_22:
        /*001c*/ 	.word	0x00000000
        /*0020*/ 	.short	0x0001
        /*0022*/ 	.short	0x0010
        /*0024*/ 	.byte	0x00, 0xf0, 0x41, 0x00


	//----- nvinfo : EIATTR_KPARAM_INFO
	.align		4
.L_23:
        /*0028*/ 	.byte	0x04, 0x17
        /*002a*/ 	.short	(.L_25 - .L_24)
.L_24:
        /*002c*/ 	.word	0x00000000
        /*0030*/ 	.short	0x0000
        /*0032*/ 	.short	0x0000
        /*0034*/ 	.byte	0x00, 0xf0, 0x41, 0x00


	//----- nvinfo : EIATTR_SPARSE_MMA_MASK
	.align		4
.L_25:
        /*0038*/ 	.byte	0x03, 0x50
        /*003a*/ 	.short	0x0000


	//----- nvinfo : EIATTR_MAXREG_COUNT
	.align		4
        /*003c*/ 	.byte	0x03, 0x1b
        /*003e*/ 	.short	0x00ff


	//----- nvinfo : EIATTR_NUM_BARRIERS
	.align		4
        /*0040*/ 	.byte	0x02, 0x4c
        /*0042*/ 	.byte	0x01
	.zero		1


	//----- nvinfo : EIATTR_MERCURY_ISA_VERSION
	.align		4
        /*0044*/ 	.byte	0x03, 0x5f
        /*0046*/ 	.short	0x0101


	//----- nvinfo : EIATTR_VRC_CTA_INIT_COUNT
	.align		4
        /*0048*/ 	.byte	0x02, 0x4a
	.zero		1
	.zero		1


	//----- nvinfo : EIATTR_EXIT_INSTR_OFFSETS
	.align		4
        /*004c*/ 	.byte	0x04, 0x1c
        /*004e*/ 	.short	(.L_27 - .L_26)


	//   ....[0]....
.L_26:
        /*0050*/ 	.word	0x00002d80


	//   ....[1]....
        /*0054*/ 	.word	0x00002da0


	//----- nvinfo : EIATTR_CBANK_PARAM_SIZE
	.align		4
.L_27:
        /*0058*/ 	.byte	0x03, 0x19
        /*005a*/ 	.short	0x0030


	//----- nvinfo : EIATTR_PARAM_CBANK
	.align		4
        /*005c*/ 	.byte	0x04, 0x0a
        /*005e*/ 	.short	(.L_29 - .L_28)
	.align		4
.L_28:
        /*0060*/ 	.word	index@(.nv.constant0._Z17coarseTiledMatmul6MatrixS_S_)
        /*0064*/ 	.short	0x0380
        /*0066*/ 	.short	0x0030


	//----- nvinfo : EIATTR_SW_WAR
	.align		4
.L_29:
        /*0068*/ 	.byte	0x04, 0x36
        /*006a*/ 	.short	(.L_31 - .L_30)
.L_30:
        /*006c*/ 	.word	0x00000008
.L_31:


//--------------------- .nv.info._Z11tiledMatmul6MatrixS_S_ --------------------------
	.section	.nv.info._Z11tiledMatmul6MatrixS_S_,"",@"SHT_CUDA_INFO"
	.sectionflags	@""
	.align	4


	//----- nvinfo : EIATTR_CUDA_API_VERSION
	.align		4
        /*0000*/ 	.byte	0x04, 0x37
        /*0002*/ 	.short	(.L_33 - .L_32)
.L_32:
        /*0004*/ 	.word	0x00000082


	//----- nvinfo : EIATTR_KPARAM_INFO
	.align		4
.L_33:
        /*0008*/ 	.byte	0x04, 0x17
        /*000a*/ 	.short	(.L_35 - .L_34)
.L_34:
        /*000c*/ 	.word	0x00000000
        /*0010*/ 	.short	0x0002
        /*0012*/ 	.short	0x0020
        /*0014*/ 	.byte	0x00, 0xf0, 0x41, 0x00


	//----- nvinfo : EIATTR_KPARAM_INFO
	.align		4
.L_35:
        /*0018*/ 	.byte	0x04, 0x17
        /*001a*/ 	.short	(.L_37 - .L_36)
.L_36:
        /*001c*/ 	.word	0x00000000
        /*0020*/ 	.short	0x0001
        /*0022*/ 	.short	0x0010
        /*0024*/ 	.byte	0x00, 0xf0, 0x41, 0x00


	//----- nvinfo : EIATTR_KPARAM_INFO
	.align		4
.L_37:
        /*0028*/ 	.byte	0x04, 0x17
        /*002a*/ 	.short	(.L_39 - .L_38)
.L_38:
        /*002c*/ 	.word	0x00000000
        /*0030*/ 	.short	0x0000
        /*0032*/ 	.short	0x0000
        /*0034*/ 	.byte	0x00, 0xf0, 0x41, 0x00


	//----- nvinfo : EIATTR_SPARSE_MMA_MASK
	.align		4
.L_39:
        /*0038*/ 	.byte	0x03, 0x50
        /*003a*/ 	.short	0x0000


	//----- nvinfo : EIATTR_MAXREG_COUNT
	.align		4
        /*003c*/ 	.byte	0x03, 0x1b
        /*003e*/ 	.short	0x00ff


	//----- nvinfo : EIATTR_NUM_BARRIERS
	.align		4
        /*0040*/ 	.byte	0x02, 0x4c
        /*0042*/ 	.byte	0x01
	.zero		1


	//----- nvinfo : EIATTR_MERCURY_ISA_VERSION
	.align		4
        /*0044*/ 	.byte	0x03, 0x5f
        /*0046*/ 	.short	0x0101


	//----- nvinfo : EIATTR_VRC_CTA_INIT_COUNT
	.align		4
        /*0048*/ 	.byte	0x02, 0x4a
	.zero		1
	.zero		1


	//----- nvinfo : EIATTR_EXIT_INSTR_OFFSETS
	.align		4
        /*004c*/ 	.byte	0x04, 0x1c
        /*004e*/ 	.short	(.L_41 - .L_40)


	//   ....[0]....
.L_40:
        /*0050*/ 	.word	0x000007f0


	//   ....[1]....
        /*0054*/ 	.word	0x00000840


	//----- nvinfo : EIATTR_CBANK_PARAM_SIZE
	.align		4
.L_41:
        /*0058*/ 	.byte	0x03, 0x19
        /*005a*/ 	.short	0x0030


	//----- nvinfo : EIATTR_PARAM_CBANK
	.align		4
        /*005c*/ 	.byte	0x04, 0x0a
        /*005e*/ 	.short	(.L_43 - .L_42)
	.align		4
.L_42:
        /*0060*/ 	.word	index@(.nv.constant0._Z11tiledMatmul6MatrixS_S_)
        /*0064*/ 	.short	0x0380
        /*0066*/ 	.short	0x0030


	//----- nvinfo : EIATTR_SW_WAR
	.align		4
.L_43:
        /*0068*/ 	.byte	0x04, 0x36
        /*006a*/ 	.short	(.L_45 - .L_44)
.L_44:
        /*006c*/ 	.word	0x00000008
.L_45:


//--------------------- .nv.info._Z6matmul6MatrixS_S_ --------------------------
	.section	.nv.info._Z6matmul6MatrixS_S_,"",@"SHT_CUDA_INFO"
	.sectionflags	@""
	.align	4


	//----- nvinfo : EIATTR_CUDA_API_VERSION
	.align		4
        /*0000*/ 	.byte	0x04, 0x37
        /*0002*/ 	.short	(.L_47 - .L_46)
.L_46:
        /*0004*/ 	.word	0x00000082


	//----- nvinfo : EIATTR_KPARAM_INFO
	.align		4
.L_47:
        /*0008*/ 	.byte	0x04, 0x17
        /*000a*/ 	.short	(.L_49 - .L_48)
.L_48:
        /*000c*/ 	.word	0x00000000
        /*0010*/ 	.short	0x0002
        /*0012*/ 	.short	0x0020
        /*0014*/ 	.byte	0x00, 0xf0, 0x41, 0x00


	//----- nvinfo : EIATTR_KPARAM_INFO
	.align		4
.L_49:
        /*0018*/ 	.byte	0x04, 0x17
        /*001a*/ 	.short	(.L_51 - .L_50)
.L_50:
        /*001c*/ 	.word	0x00000000
        /*0020*/ 	.short	0x0001
        /*0022*/ 	.short	0x0010
        /*0024*/ 	.byte	0x00, 0xf0, 0x41, 0x00


	//----- nvinfo : EIATTR_KPARAM_INFO
	.align		4
.L_51:
        /*0028*/ 	.byte	0x04, 0x17
        /*002a*/ 	.short	(.L_53 - .L_52)
.L_52:
        /*002c*/ 	.word	0x00000000
        /*0030*/ 	.short	0x0000
        /*0032*/ 	.short	0x0000
        /*0034*/ 	.byte	0x00, 0xf0, 0x41, 0x00


	//----- nvinfo : EIATTR_SPARSE_MMA_MASK
	.align		4
.L_53:
        /*0038*/ 	.byte	0x03, 0x50
        /*003a*/ 	.short	0x0000


	//----- nvinfo : EIATTR_MAXREG_COUNT
	.align		4
        /*003c*/ 	.byte	0x03, 0x1b
        /*003e*/ 	.short	0x00ff


	//----- nvinfo : EIATTR_MERCURY_ISA_VERSION
	.align		4
        /*0040*/ 	.byte	0x03, 0x5f
        /*0042*/ 	.short	0x0101


	//----- nvinfo : EIATTR_VRC_CTA_INIT_COUNT
	.align		4
        /*0044*/ 	.byte	0x02, 0x4a
	.zero		1
	.zero		1


	//----- nvinfo : EIATTR_EXIT_INSTR_OFFSETS
	.align		4
        /*0048*/ 	.byte	0x04, 0x1c
        /*004a*/ 	.short	(.L_55 - .L_54)


	//   ....[0]....
.L_54:
        /*004c*/ 	.word	0x000000c0


	//   ....[1]....
        /*0050*/ 	.word	0x00000930


	//----- nvinfo : EIATTR_CBANK_PARAM_SIZE
	.align		4
.L_55:
        /*0054*/ 	.byte	0x03, 0x19
        /*0056*/ 	.short	0x0030


	//----- nvinfo : EIATTR_PARAM_CBANK
	.align		4
        /*0058*/ 	.byte	0x04, 0x0a
        /*005a*/ 	.short	(.L_57 - .L_56)
	.align		4
.L_56:
        /*005c*/ 	.word	index@(.nv.constant0._Z6matmul6MatrixS_S_)
        /*0060*/ 	.short	0x0380
        /*0062*/ 	.short	0x0030


	//----- nvinfo : EIATTR_SW_WAR
	.align		4
.L_57:
        /*0064*/ 	.byte	0x04, 0x36
        /*0066*/ 	.short	(.L_59 - .L_58)
.L_58:
        /*0068*/ 	.word	0x00000008
.L_59:


//--------------------- .nv.callgraph             --------------------------
	.section	.nv.callgraph,"",@"SHT_CUDA_CALLGRAPH"
	.align	4
	.sectionentsize	8
	.align		4
        /*0000*/ 	.word	0x00000000
	.align		4
        /*0004*/ 	.word	0xffffffff
	.align		4
        /*0008*/ 	.word	0x00000000
	.align		4
        /*000c*/ 	.word	0xfffffffe
	.align		4
        /*0010*/ 	.word	0x00000000
	.align		4
        /*0014*/ 	.word	0xfffffffd
	.align		4
        /*0018*/ 	.word	0x00000000
	.align		4
        /*001c*/ 	.word	0xfffffffc


//--------------------- .text._Z17coarseTiledMatmul6MatrixS_S_ --------------------------
	.section	.text._Z17coarseTiledMatmul6MatrixS_S_,"ax",@progbits
	.align	128
        .global         _Z17coarseTiledMatmul6MatrixS_S_
        .type           _Z17coarseTiledMatmul6MatrixS_S_,@function
        .size           _Z17coarseTiledMatmul6MatrixS_S_,(.L_x_12 - _Z17coarseTiledMatmul6MatrixS_S_)
        .other          _Z17coarseTiledMatmul6MatrixS_S_,@"STO_CUDA_ENTRY STV_DEFAULT"
_Z17coarseTiledMatmul6MatrixS_S_:
.text._Z17coarseTiledMatmul6MatrixS_S_:
[----:B------:R-:W-:Y:S01]  /*0000*/  LDC R1, c[0x0][0x37c] ;  /* 0x0000df00ff017b82 */ /* 0x000fe20000000800 */
[----:B------:R-:W0:Y:S01]  /*0010*/  S2R R24, SR_TID.Y ;  /* 0x0000000000187919 */ /* 0x000e220000002200 */
[----:B------:R-:W1:Y:S01]  /*0020*/  LDCU UR7, c[0x0][0x380] ;  /* 0x00007000ff0777ac */ /* 0x000e620008000800 */
[----:B------:R-:W-:Y:S01]  /*0030*/  HFMA2 R27, -RZ, RZ, 0, 0 ;  /* 0x00000000ff1b7431 */ /* 0x000fe200000001ff */
[----:B------:R-:W-:Y:S01]  /*0040*/  MOV R28, RZ ;  /* 0x000000ff001c7202 */ /* 0x000fe20000000f00 */
[----:B------:R-:W0:Y:S01]  /*0050*/  S2R R7, SR_CTAID.Y ;  /* 0x0000000000077919 */ /* 0x000e220000002600 */
[----:B------:R-:W-:Y:S01]  /*0060*/  HFMA2 R21, -RZ, RZ, 0, 0 ;  /* 0x00000000ff157431 */ /* 0x000fe200000001ff */
[----:B------:R-:W-:Y:S01]  /*0070*/  MOV R19, RZ ;  /* 0x000000ff00137202 */ /* 0x000fe20000000f00 */
[----:B------:R-:W2:Y:S01]  /*0080*/  LDCU.64 UR8, c[0x0][0x358] ;  /* 0x00006b00ff0877ac */ /* 0x000ea20008000a00 */
[----:B------:R-:W3:Y:S01]  /*0090*/  S2R R22, SR_TID.X ;  /* 0x0000000000167919 */ /* 0x000ee20000002100 */
[----:B------:R-:W3:Y:S01]  /*00a0*/  S2R R0, SR_CTAID.X ;  /* 0x0000000000007919 */ /* 0x000ee20000002500 */
[----:B-1----:R-:W-:Y:S01]  /*00b0*/  UISETP.GE.AND UP0, UPT, UR7, 0x1, UPT ;  /* 0x000000010700788c */ /* 0x002fe2000bf06270 */
[----:B0-----:R-:W-:-:S02]  /*00c0*/  LEA R7, R7, R24, 0x5 ;  /* 0x0000001807077211 */ /* 0x001fc400078e28ff */
[----:B---3--:R-:W-:-:S06]  /*00d0*/  LEA R16, R0, R22, 0x7 ;  /* 0x0000001600107211 */ /* 0x008fcc00078e38ff */
[----:B--2---:R-:W-:Y:S05]  /*00e0*/  BRA.U !UP0, `(.L_x_0) ;  /* 0x0000002908dc7547 */ /* 0x004fea000b800000 */
[----:B------:R-:W0:Y:S01]  /*00f0*/  LDC R4, c[0x0][0x390] ;  /* 0x0000e400ff047b82 */ /* 0x000e220000000800 */
[----:B------:R-:W1:Y:S01]  /*0100*/  LDCU UR5, c[0x0][0x394] ;  /* 0x00007280ff0577ac */ /* 0x000e620008000800 */
[----:B------:R-:W-:Y:S01]  /*0110*/  ISETP.GE.AND P1, PT, R22, UR7, PT ;  /* 0x0000000716007c0c */ /* 0x000fe2000bf26270 */
[C---:B------:R-:W-:Y:S01]  /*0120*/  IMAD R23, R7.reuse, UR7, R22 ;  /* 0x0000000707177c24 */ /* 0x040fe2000f8e0216 */
[----:B------:R-:W-:Y:S01]  /*0130*/  MOV R17, RZ ;  /* 0x000000ff00117202 */ /* 0x000fe20000000f00 */
[----:B------:R-:W2:Y:S01]  /*0140*/  LDCU UR4, c[0x0][0x384] ;  /* 0x00007080ff0477ac */ /* 0x000ea20008000800 */
[----:B------:R-:W-:Y:S02]  /*0150*/  MOV R26, RZ ;  /* 0x000000ff001a7202 */ /* 0x000fe40000000f00 */
[C---:B-1----:R-:W-:Y:S02]  /*0160*/  ISETP.GE.AND P0, PT, R24.reuse, UR5, PT ;  /* 0x0000000518007c0c */ /* 0x042fe4000bf06270 */
[----:B--2---:R-:W-:Y:S01]  /*0170*/  ISETP.GE.OR P1, PT, R7, UR4, P1 ;  /* 0x0000000407007c0c */ /* 0x004fe20008f26670 */
[-C--:B0-----:R-:W-:Y:S01]  /*0180*/  IMAD R25, R24, R4.reuse, RZ ;  /* 0x0000000418197224 */ /* 0x081fe200078e02ff */
[----:B------:R-:W-:-:S04]  /*0190*/  ISETP.GE.OR P2, PT, R16, R4, P0 ;  /* 0x000000041000720c */ /* 0x000fc80000746670 */
[----:B------:R-:W-:-:S04]  /*01a0*/  IADD3 R5, PT, PT, R25, R22, RZ ;  /* 0x0000001619057210 */ /* 0x000fc80007ffe0ff */
[----:B------:R-:W-:-:S03]  /*01b0*/  LEA R5, R0, R5, 0x7 ;  /* 0x0000000500057211 */ /* 0x000fc600078e38ff */
[----:B------:R-:W0:Y:S08]  /*01c0*/  @!P1 LDC.64 R8, c[0x0][0x388] ;  /* 0x0000e200ff089b82 */ /* 0x000e300000000a00 */
[----:B------:R-:W1:Y:S01]  /*01d0*/  @!P2 LDC.64 R2, c[0x0][0x398] ;  /* 0x0000e600ff02ab82 */ /* 0x000e620000000a00 */
[----:B0-----:R-:W-:-:S05]  /*01e0*/  @!P1 IMAD.WIDE.U32 R8, R23, 0x4, R8 ;  /* 0x0000000417089825 */ /* 0x001fca00078e0008 */
[----:B------:R-:W2:Y:S01]  /*01f0*/  @!P1 LDG.E R17, desc[UR8][R8.64] ;  /* 0x0000000808119981 */ /* 0x000ea2000c1e1900 */
[----:B-1----:R-:W-:-:S05]  /*0200*/  @!P2 IMAD.WIDE R10, R5, 0x4, R2 ;  /* 0x00000004050aa825 */ /* 0x002fca00078e0202 */
[----:B------:R-:W3:Y:S01]  /*0210*/  @!P2 LDG.E R26, desc[UR8][R10.64] ;  /* 0x000000080a1aa981 */ /* 0x000ee2000c1e1900 */
[----:B------:R-:W0:Y:S01]  /*0220*/  S2UR UR6, SR_CgaCtaId ;  /* 0x00000000000679c3 */ /* 0x000e220000008800 */
[----:B------:R-:W-:Y:S02]  /*0230*/  UMOV UR4, 0x400 ;  /* 0x0000040000047882 */ /* 0x000fe40000000000 */
[----:B------:R-:W-:Y:S02]  /*0240*/  UIADD3 UR5, UPT, UPT, UR4, 0x1000, URZ ;  /* 0x0000100004057890 */ /* 0x000fe4000fffe0ff */
[----:B0-----:R-:W-:Y:S02]  /*0250*/  ULEA UR4, UR6, UR4, 0x18 ;  /* 0x0000000406047291 */ /* 0x001fe4000f8ec0ff */
[----:B------:R-:W-:-:S04]  /*0260*/  ULEA UR5, UR6, UR5, 0x18 ;  /* 0x0000000506057291 */ /* 0x000fc8000f8ec0ff */
[----:B------:R-:W-:Y:S02]  /*0270*/  LEA R6, R24, UR4, 0x7 ;  /* 0x0000000418067c11 */ /* 0x000fe4000f8e38ff */
[C---:B------:R-:W-:Y:S02]  /*0280*/  LEA R0, R22.reuse, UR5, 0x2 ;  /* 0x0000000516007c11 */ /* 0x040fe4000f8e10ff */
[----:B------:R-:W-:Y:S02]  /*0290*/  LEA R2, R22, R6, 0x2 ;  /* 0x0000000616027211 */ /* 0x000fe400078e10ff */
[----:B------:R-:W-:Y:S01]  /*02a0*/  LEA R3, R24, R0, 0x7 ;  /* 0x0000000018037211 */ /* 0x000fe200078e38ff */
[----:B------:R-:W0:Y:S02]  /*02b0*/  LDCU.64 UR4, c[0x0][0x398] ;  /* 0x00007300ff0477ac */ /* 0x000e240008000a00 */
[----:B--2---:R-:W-:Y:S04]  /*02c0*/  STS [R2], R17 ;  /* 0x0000001102007388 */ /* 0x004fe80000000800 */
[----:B---3--:R-:W-:Y:S01]  /*02d0*/  STS [R3], R26 ;  /* 0x0000001a03007388 */ /* 0x008fe20000000800 */
[----:B------:R-:W-:Y:S06]  /*02e0*/  BAR.SYNC.DEFER_BLOCKING 0x0 ;  /* 0x0000000000007b1d */ /* 0x000fec0000010000 */
[----:B------:R-:W-:Y:S04]  /*02f0*/  LDS R21, [R0] ;  /* 0x0000000000157984 */ /* 0x000fe80000000800 */
[----:B------:R-:W1:Y:S04]  /*0300*/  LDS.128 R8, [R6] ;  /* 0x0000000006087984 */ /* 0x000e680000000c00 */
[----:B------:R-:W2:Y:S04]  /*0310*/  LDS R27, [R0+0x80] ;  /* 0x00008000001b7984 */ /* 0x000ea80000000800 */
[----:B------:R-:W3:Y:S04]  /*0320*/  LDS R28, [R0+0x100] ;  /* 0x00010000001c7984 */ /* 0x000ee80000000800 */
[----:B------:R-:W4:Y:S04]  /*0330*/  LDS R20, [R0+0x180] ;  /* 0x0001800000147984 */ /* 0x000f280000000800 */
[----:B------:R-:W-:Y:S04]  /*0340*/  LDS R19, [R0+0x200] ;  /* 0x0002000000137984 */ /* 0x000fe80000000800 */
[----:B------:R-:W5:Y:S04]  /*0350*/  LDS.128 R12, [R6+0x10] ;  /* 0x00001000060c7984 */ /* 0x000f680000000c00 */
[----:B------:R-:W0:Y:S04]  /*0360*/  LDS R18, [R0+0x280] ;  /* 0x0002800000127984 */ /* 0x000e280000000800 */
[----:B------:R-:W0:Y:S04]  /*0370*/  LDS R17, [R0+0x300] ;  /* 0x0003000000117984 */ /* 0x000e280000000800 */
[----:B------:R-:W-:Y:S01]  /*0380*/  LDS R26, [R0+0x480] ;  /* 0x00048000001a7984 */ /* 0x000fe20000000800 */
[----:B-1----:R-:W-:-:S03]  /*0390*/  FFMA R8, R8, R21, RZ ;  /* 0x0000001508087223 */ /* 0x002fc600000000ff */
[----:B------:R-:W-:Y:S01]  /*03a0*/  LDS R21, [R0+0x400] ;  /* 0x0004000000157984 */ /* 0x000fe20000000800 */
[----:B--2---:R-:W-:-:S04]  /*03b0*/  FFMA R9, R27, R9, R8 ;  /* 0x000000091b097223 */ /* 0x004fc80000000008 */
[----:B---3--:R-:W-:Y:S02]  /*03c0*/  FFMA R9, R28, R10, R9 ;  /* 0x0000000a1c097223 */ /* 0x008fe40000000009 */
[----:B------:R-:W1:Y:S02]  /*03d0*/  LDS R28, [R0+0x380] ;  /* 0x00038000001c7984 */ /* 0x000e640000000800 */
[----:B----4-:R-:W-:Y:S02]  /*03e0*/  FFMA R27, R20, R11, R9 ;  /* 0x0000000b141b7223 */ /* 0x010fe40000000009 */
[----:B------:R-:W2:Y:S04]  /*03f0*/  LDS.128 R8, [R6+0x20] ;  /* 0x0000200006087984 */ /* 0x000ea80000000c00 */
[----:B------:R-:W-:Y:S01]  /*0400*/  LDS R20, [R0+0x580] ;  /* 0x0005800000147984 */ /* 0x000fe20000000800 */
[----:B-----5:R-:W-:-:S03]  /*0410*/  FFMA R27, R12, R19, R27 ;  /* 0x000000130c1b7223 */ /* 0x020fc6000000001b */
[----:B------:R-:W3:Y:S01]  /*0420*/  LDS R19, [R0+0x500] ;  /* 0x0005000000137984 */ /* 0x000ee20000000800 */
[----:B0-----:R-:W-:-:S04]  /*0430*/  FFMA R18, R18, R13, R27 ;  /* 0x0000000d12127223 */ /* 0x001fc8000000001b */
[----:B------:R-:W-:Y:S02]  /*0440*/  FFMA R17, R17, R14, R18 ;  /* 0x0000000e11117223 */ /* 0x000fe40000000012 */
[----:B------:R-:W-:Y:S02]  /*0450*/  LDS R18, [R0+0x680] ;  /* 0x0006800000127984 */ /* 0x000fe40000000800 */
[----:B-1----:R-:W-:Y:S02]  /*0460*/  FFMA R27, R28, R15, R17 ;  /* 0x0000000f1c1b7223 */ /* 0x002fe40000000011 */
[----:B------:R-:W-:Y:S04]  /*0470*/  LDS R17, [R0+0x600] ;  /* 0x0006000000117984 */ /* 0x000fe80000000800 */
[----:B------:R-:W0:Y:S01]  /*0480*/  LDS.128 R12, [R6+0x30] ;  /* 0x00003000060c7984 */ /* 0x000e220000000c00 */
[----:B--2---:R-:W-:-:S03]  /*0490*/  FFMA R21, R8, R21, R27 ;  /* 0x0000001508157223 */ /* 0x004fc6000000001b */
[----:B------:R-:W-:Y:S01]  /*04a0*/  LDS R28, [R0+0x980] ;  /* 0x00098000001c7984 */ /* 0x000fe20000000800 */
[----:B------:R-:W-:-:S03]  /*04b0*/  FFMA R26, R26, R9, R21 ;  /* 0x000000091a1a7223 */ /* 0x000fc60000000015 */
[----:B------:R-:W1:Y:S01]  /*04c0*/  LDS R21, [R0+0x700] ;  /* 0x0007000000157984 */ /* 0x000e620000000800 */
[----:B---3--:R-:W-:-:S03]  /*04d0*/  FFMA R19, R19, R10, R26 ;  /* 0x0000000a13137223 */ /* 0x008fc6000000001a */
[----:B------:R-:W2:Y:S01]  /*04e0*/  LDS R26, [R0+0x780] ;  /* 0x00078000001a7984 */ /* 0x000ea20000000800 */
[----:B------:R-:W-:-:S03]  /*04f0*/  FFMA R27, R20, R11, R19 ;  /* 0x0000000b141b7223 */ /* 0x000fc60000000013 */
[----:B------:R-:W-:Y:S04]  /*0500*/  LDS R19, [R0+0x800] ;  /* 0x0008000000137984 */ /* 0x000fe80000000800 */
[----:B------:R-:W3:Y:S04]  /*0510*/  LDS.128 R8, [R6+0x40] ;  /* 0x0000400006087984 */ /* 0x000ee80000000c00 */
[----:B------:R-:W4:Y:S01]  /*0520*/  LDS R20, [R0+0x880] ;  /* 0x0008800000147984 */ /* 0x000f220000000800 */
[----:B0-----:R-:W-:-:S04]  /*0530*/  FFMA R17, R12, R17, R27 ;  /* 0x000000110c117223 */ /* 0x001fc8000000001b */
[----:B------:R-:W-:Y:S02]  /*0540*/  FFMA R18, R18, R13, R17 ;  /* 0x0000000d12127223 */ /* 0x000fe40000000011 */
[----:B------:R-:W0:Y:S02]  /*0550*/  LDS R17, [R0+0x900] ;  /* 0x0009000000117984 */ /* 0x000e240000000800 */
[----:B-1----:R-:W-:Y:S02]  /*0560*/  FFMA R21, R21, R14, R18 ;  /* 0x0000000e15157223 */ /* 0x002fe40000000012 */
[----:B------:R-:W-:Y:S02]  /*0570*/  LDS R18, [R0+0xa80] ;  /* 0x000a800000127984 */ /* 0x000fe40000000800 */
[----:B--2---:R-:W-:Y:S02]  /*0580*/  FFMA R27, R26, R15, R21 ;  /* 0x0000000f1a1b7223 */ /* 0x004fe40000000015 */
[----:B------:R-:W-:Y:S04]  /*0590*/  LDS R21, [R0+0xa00] ;  /* 0x000a000000157984 */ /* 0x000fe80000000800 */
[----:B------:R-:W1:Y:S01]  /*05a0*/  LDS.128 R12, [R6+0x50] ;  /* 0x00005000060c7984 */ /* 0x000e620000000c00 */
[----:B---3--:R-:W-:-:S03]  /*05b0*/  FFMA R19, R8, R19, R27 ;  /* 0x0000001308137223 */ /* 0x008fc6000000001b */
[----:B------:R-:W-:Y:S01]  /*05c0*/  LDS R26, [R0+0xc80] ;  /* 0x000c8000001a7984 */ /* 0x000fe20000000800 */
[----:B----4-:R-:W-:-:S03]  /*05d0*/  FFMA R20, R20, R9, R19 ;  /* 0x0000000914147223 */ /* 0x010fc60000000013 */
[----:B------:R-:W2:Y:S01]  /*05e0*/  LDS R19, [R0+0xb00] ;  /* 0x000b000000137984 */ /* 0x000ea20000000800 */
[----:B0-----:R-:W-:-:S03]  /*05f0*/  FFMA R17, R17, R10, R20 ;  /* 0x0000000a11117223 */ /* 0x001fc60000000014 */
[----:B------:R-:W0:Y:S01]  /*0600*/  LDS R20, [R0+0xb80] ;  /* 0x000b800000147984 */ /* 0x000e220000000800 */
[----:B------:R-:W-:-:S03]  /*0610*/  FFMA R27, R28, R11, R17 ;  /* 0x0000000b1c1b7223 */ /* 0x000fc60000000011 */
[----:B------:R-:W-:Y:S04]  /*0620*/  LDS R17, [R0+0xc00] ;  /* 0x000c000000117984 */ /* 0x000fe80000000800 */
[----:B------:R-:W3:Y:S01]  /*0630*/  LDS.128 R8, [R6+0x60] ;  /* 0x0000600006087984 */ /* 0x000ee20000000c00 */
[----:B-1----:R-:W-:-:S03]  /*0640*/  FFMA R21, R12, R21, R27 ;  /* 0x000000150c157223 */ /* 0x002fc6000000001b */
[----:B------:R-:W-:Y:S01]  /*0650*/  LDS R12, [R0+0xd80] ;  /* 0x000d8000000c7984 */ /* 0x000fe20000000800 */
[----:B------:R-:W-:-:S03]  /*0660*/  FFMA R18, R18, R13, R21 ;  /* 0x0000000d12127223 */ /* 0x000fc60000000015 */
[----:B------:R-:W1:Y:S01]  /*0670*/  LDS R13, [R0+0xd00] ;  /* 0x000d0000000d7984 */ /* 0x000e620000000800 */
[----:B--2---:R-:W-:Y:S01]  /*0680*/  FFMA R19, R19, R14, R18 ;  /* 0x0000000e13137223 */ /* 0x004fe20000000012 */
[----:B------:R-:W-:-:S03]  /*0690*/  IADD3 R14, P1, PT, R16, R25, RZ ;  /* 0x00000019100e7210 */ /* 0x000fc60007f3e0ff */
[----:B0-----:R-:W-:Y:S02]  /*06a0*/  FFMA R15, R20, R15, R19 ;  /* 0x0000000f140f7223 */ /* 0x001fe40000000013 */
[----:B------:R-:W-:Y:S04]  /*06b0*/  LDS R20, [R0+0xf00] ;  /* 0x000f000000147984 */ /* 0x000fe80000000800 */
[----:B------:R-:W-:Y:S01]  /*06c0*/  LDS R19, [R0+0xf80] ;  /* 0x000f800000137984 */ /* 0x000fe20000000800 */
[----:B---3--:R-:W-:Y:S01]  /*06d0*/  FFMA R15, R8, R17, R15 ;  /* 0x00000011080f7223 */ /* 0x008fe2000000000f */
[----:B------:R-:W-:-:S03]  /*06e0*/  SHF.R.S32.HI R17, RZ, 0x1f, R16 ;  /* 0x0000001fff117819 */ /* 0x000fc60000011410 */
[----:B------:R-:W-:Y:S01]  /*06f0*/  FFMA R8, R26, R9, R15 ;  /* 0x000000091a087223 */ /* 0x000fe2000000000f */
[----:B------:R-:W-:Y:S02]  /*0700*/  IADD3 R9, PT, PT, R16, 0x20, RZ ;  /* 0x0000002010097810 */ /* 0x000fe40007ffe0ff */
[----:B------:R-:W-:Y:S01]  /*0710*/  LEA.HI.X.SX32 R15, R25, R17, 0x1, P1 ;  /* 0x00000011190f7211 */ /* 0x000fe200008f0eff */
[----:B-1----:R-:W-:Y:S01]  /*0720*/  FFMA R13, R13, R10, R8 ;  /* 0x0000000a0d0d7223 */ /* 0x002fe20000000008 */
[----:B------:R-:W-:Y:S01]  /*0730*/  LEA R26, P2, R14, UR4, 0x2 ;  /* 0x000000040e1a7c11 */ /* 0x000fe2000f8410ff */
[----:B------:R-:W-:Y:S01]  /*0740*/  LDS R8, [R0+0xe00] ;  /* 0x000e000000087984 */ /* 0x000fe20000000800 */
[----:B------:R-:W-:Y:S01]  /*0750*/  ISETP.GE.OR P1, PT, R9, R4, P0 ;  /* 0x000000040900720c */ /* 0x000fe20000726670 */
[----:B------:R-:W-:Y:S01]  /*0760*/  FFMA R11, R12, R11, R13 ;  /* 0x0000000b0c0b7223 */ /* 0x000fe2000000000d */
[----:B------:R-:W-:Y:S01]  /*0770*/  LEA.HI.X R27, R14, UR5, R15, 0x2, P2 ;  /* 0x000000050e1b7c11 */ /* 0x000fe200090f140f */
[----:B------:R-:W-:Y:S04]  /*0780*/  LDS R9, [R0+0xe80] ;  /* 0x000e800000097984 */ /* 0x000fe80000000800 */
[----:B------:R-:W0:Y:S01]  /*0790*/  LDS.128 R12, [R6+0x70] ;  /* 0x00007000060c7984 */ /* 0x000e220000000c00 */
[----:B------:R-:W-:Y:S01]  /*07a0*/  MOV R18, RZ ;  /* 0x000000ff00127202 */ /* 0x000fe20000000f00 */
[----:B------:R-:W-:Y:S06]  /*07b0*/  BAR.SYNC.DEFER_BLOCKING 0x0 ;  /* 0x0000000000007b1d */ /* 0x000fec0000010000 */
[----:B------:R-:W2:Y:S01]  /*07c0*/  @!P1 LDG.E R18, desc[UR8][R26.64+0x80] ;  /* 0x000080081a129981 */ /* 0x000ea2000c1e1900 */
[----:B0-----:R-:W-:-:S04]  /*07d0*/  FFMA R8, R12, R8, R11 ;  /* 0x000000080c087223 */ /* 0x001fc8000000000b */
[----:B------:R-:W-:Y:S01]  /*07e0*/  FFMA R13, R9, R13, R8 ;  /* 0x0000000d090d7223 */ /* 0x000fe20000000008 */
[----:B--2---:R-:W-:Y:S01]  /*07f0*/  STS [R3], R18 ;  /* 0x0000001203007388 */ /* 0x004fe20000000800 */
[----:B------:R-:W-:Y:S06]  /*0800*/  BAR.SYNC.DEFER_BLOCKING 0x0 ;  /* 0x0000000000007b1d */ /* 0x000fec0000010000 */
[----:B------:R-:W-:Y:S04]  /*0810*/  LDS R21, [R0] ;  /* 0x0000000000157984 */ /* 0x000fe80000000800 */
[----:B------:R-:W0:Y:S04]  /*0820*/  LDS.128 R8, [R6] ;  /* 0x0000000006087984 */ /* 0x000e280000000c00 */
[----:B------:R-:W1:Y:S04]  /*0830*/  LDS R29, [R0+0x80] ;  /* 0x00008000001d7984 */ /* 0x000e680000000800 */
[----:B------:R-:W-:Y:S01]  /*0840*/  LDS R12, [R0+0x200] ;  /* 0x00020000000c7984 */ /* 0x000fe20000000800 */
[----:B0-----:R-:W-:-:S03]  /*0850*/  FFMA R8, R8, R21, RZ ;  /* 0x0000001508087223 */ /* 0x001fc600000000ff */
[----:B------:R-:W-:Y:S01]  /*0860*/  LDS R21, [R0+0x180] ;  /* 0x0001800000157984 */ /* 0x000fe20000000800 */
[----:B-1----:R-:W-:-:S03]  /*0870*/  FFMA R9, R29, R9, R8 ;  /* 0x000000091d097223 */ /* 0x002fc60000000008 */
[----:B------:R-:W0:Y:S02]  /*0880*/  LDS R8, [R0+0x100] ;  /* 0x0001000000087984 */ /* 0x000e240000000800 */
[----:B0-----:R-:W-:-:S04]  /*0890*/  FFMA R8, R8, R10, R9 ;  /* 0x0000000a08087223 */ /* 0x001fc80000000009 */
[----:B------:R-:W-:Y:S02]  /*08a0*/  FFMA R21, R21, R11, R8 ;  /* 0x0000000b15157223 */ /* 0x000fe40000000008 */
[----:B------:R-:W0:Y:S02]  /*08b0*/  LDS.128 R8, [R6+0x10] ;  /* 0x0000100006087984 */ /* 0x000e240000000c00 */
[----:B0-----:R-:W-:Y:S02]  /*08c0*/  FFMA R8, R8, R12, R21 ;  /* 0x0000000c08087223 */ /* 0x001fe40000000015 */
[----:B------:R-:W0:Y:S04]  /*08d0*/  LDS R21, [R0+0x280] ;  /* 0x0002800000157984 */ /* 0x000e280000000800 */
[----:B------:R-:W-:Y:S01]  /*08e0*/  LDS R12, [R0+0x400] ;  /* 0x00040000000c7984 */ /* 0x000fe20000000800 */
[----:B0-----:R-:W-:-:S03]  /*08f0*/  FFMA R9, R21, R9, R8 ;  /* 0x0000000915097223 */ /* 0x001fc60000000008 */
[----:B------:R-:W0:Y:S04]  /*0900*/  LDS R8, [R0+0x300] ;  /* 0x0003000000087984 */ /* 0x000e280000000800 */
[----:B------:R-:W1:Y:S01]  /*0910*/  LDS R21, [R0+0x380] ;  /* 0x0003800000157984 */ /* 0x000e620000000800 */
[----:B0-----:R-:W-:-:S04]  /*0920*/  FFMA R8, R8, R10, R9 ;  /* 0x0000000a08087223 */ /* 0x001fc80000000009 */
[----:B-1----:R-:W-:Y:S02]  /*0930*/  FFMA R21, R21, R11, R8 ;  /* 0x0000000b15157223 */ /* 0x002fe40000000008 */
        /* <DEDUP_REMOVED lines=47> */
[----:B------:R-:W0:Y:S01]  /*0c30*/  LDS R21, [R0+0xe80] ;  /* 0x000e800000157984 */ /* 0x000e220000000800 */
[----:B------:R-:W-:-:S04]  /*0c40*/  IADD3 R18, PT, PT, R16, 0x40, RZ ;  /* 0x0000004010127810 */ /* 0x000fc80007ffe0ff */
[----:B------:R-:W-:Y:S01]  /*0c50*/  ISETP.GE.OR P1, PT, R18, R4, P0 ;  /* 0x000000041200720c */ /* 0x000fe20000726670 */
[----:B------:R-:W-:Y:S01]  /*0c60*/  FFMA R14, R20, R14, R13 ;  /* 0x0000000e140e7223 */ /* 0x000fe2000000000d */
[----:B------:R-:W-:Y:S01]  /*0c70*/  MOV R20, RZ ;  /* 0x000000ff00147202 */ /* 0x000fe20000000f00 */
[----:B0-----:R-:W-:Y:S02]  /*0c80*/  FFMA R9, R21, R9, R8 ;  /* 0x0000000915097223 */ /* 0x001fe40000000008 */
[----:B------:R-:W0:Y:S04]  /*0c90*/  LDS R8, [R0+0xf00] ;  /* 0x000f000000087984 */ /* 0x000e280000000800 */
[----:B------:R-:W-:Y:S01]  /*0ca0*/  LDS R21, [R0+0xf80] ;  /* 0x000f800000157984 */ /* 0x000fe20000000800 */
[----:B------:R-:W-:Y:S06]  /*0cb0*/  BAR.SYNC.DEFER_BLOCKING 0x0 ;  /* 0x0000000000007b1d */ /* 0x000fec0000010000 */
[----:B------:R-:W2:Y:S01]  /*0cc0*/  @!P1 LDG.E R20, desc[UR8][R26.64+0x100] ;  /* 0x000100081a149981 */ /* 0x000ea2000c1e1900 */
[----:B------:R-:W-:Y:S01]  /*0cd0*/  FFMA R19, R19, R15, R14 ;  /* 0x0000000f13137223 */ /* 0x000fe2000000000e */
[----:B0-----:R-:W-:-:S02]  /*0ce0*/  FFMA R10, R8, R10, R9 ;  /* 0x0000000a080a7223 */ /* 0x001fc40000000009 */
[----:B--2---:R-:W-:Y:S01]  /*0cf0*/  STS [R3], R20 ;  /* 0x0000001403007388 */ /* 0x004fe20000000800 */
[----:B------:R-:W-:Y:S06]  /*0d00*/  BAR.SYNC.DEFER_BLOCKING 0x0 ;  /* 0x0000000000007b1d */ /* 0x000fec0000010000 */
[----:B------:R-:W-:Y:S04]  /*0d10*/  LDS R29, [R0] ;  /* 0x00000000001d7984 */ /* 0x000fe80000000800 */
[----:B------:R-:W0:Y:S04]  /*0d20*/  LDS.128 R12, [R6] ;  /* 0x00000000060c7984 */ /* 0x000e280000000c00 */
[----:B------:R-:W1:Y:S04]  /*0d30*/  LDS R9, [R0+0x80] ;  /* 0x0000800000097984 */ /* 0x000e680000000800 */
[----:B------:R-:W2:Y:S04]  /*0d40*/  LDS R8, [R0+0x100] ;  /* 0x0001000000087984 */ /* 0x000ea80000000800 */
[----:B------:R-:W-:Y:S01]  /*0d50*/  LDS R28, [R0+0xf80] ;  /* 0x000f8000001c7984 */ /* 0x000fe20000000800 */
[----:B0-----:R-:W-:-:S04]  /*0d60*/  FFMA R12, R12, R29, RZ ;  /* 0x0000001d0c0c7223 */ /* 0x001fc800000000ff */
[----:B-1----:R-:W-:Y:S02]  /*0d70*/  FFMA R9, R9, R13, R12 ;  /* 0x0000000d09097223 */ /* 0x002fe4000000000c */
[----:B------:R-:W0:Y:S02]  /*0d80*/  LDS R13, [R0+0x180] ;  /* 0x00018000000d7984 */ /* 0x000e240000000800 */
[----:B--2---:R-:W-:-:S04]  /*0d90*/  FFMA R8, R8, R14, R9 ;  /* 0x0000000e08087223 */ /* 0x004fc80000000009 */
[----:B0-----:R-:W-:Y:S02]  /*0da0*/  FFMA R9, R13, R15, R8 ;  /* 0x0000000f0d097223 */ /* 0x001fe40000000008 */
[----:B------:R-:W-:Y:S04]  /*0db0*/  LDS R8, [R0+0x200] ;  /* 0x0002000000087984 */ /* 0x000fe80000000800 */
[----:B------:R-:W0:Y:S02]  /*0dc0*/  LDS.128 R12, [R6+0x10] ;  /* 0x00001000060c7984 */ /* 0x000e240000000c00 */
[----:B0-----:R-:W-:Y:S02]  /*0dd0*/  FFMA R8, R12, R8, R9 ;  /* 0x000000080c087223 */ /* 0x001fe40000000009 */
[----:B------:R-:W0:Y:S02]  /*0de0*/  LDS R9, [R0+0x280] ;  /* 0x0002800000097984 */ /* 0x000e240000000800 */
[----:B0-----:R-:W-:-:S02]  /*0df0*/  FFMA R9, R9, R13, R8 ;  /* 0x0000000d09097223 */ /* 0x001fc40000000008 */
[----:B------:R-:W0:Y:S04]  /*0e00*/  LDS R8, [R0+0x300] ;  /* 0x0003000000087984 */ /* 0x000e280000000800 */
[----:B------:R-:W1:Y:S01]  /*0e10*/  LDS R13, [R0+0x380] ;  /* 0x00038000000d7984 */ /* 0x000e620000000800 */
[----:B0-----:R-:W-:-:S04]  /*0e20*/  FFMA R8, R8, R14, R9 ;  /* 0x0000000e08087223 */ /* 0x001fc80000000009 */
[----:B-1----:R-:W-:Y:S02]  /*0e30*/  FFMA R9, R13, R15, R8 ;  /* 0x0000000f0d097223 */ /* 0x002fe40000000008 */
        /* <DEDUP_REMOVED lines=48> */
[----:B------:R-:W0:Y:S01]  /*1140*/  LDS R9, [R0+0xe80] ;  /* 0x000e800000097984 */ /* 0x000e220000000800 */
[----:B------:R-:W-:-:S04]  /*1150*/  IADD3 R20, PT, PT, R16, 0x60, RZ ;  /* 0x0000006010147810 */ /* 0x000fc80007ffe0ff */
[----:B------:R-:W-:Y:S02]  /*1160*/  ISETP.GE.OR P0, PT, R20, R4, P0 ;  /* 0x000000041400720c */ /* 0x000fe40000706670 */
[----:B------:R-:W-:Y:S01]  /*1170*/  MOV R12, RZ ;  /* 0x000000ff000c7202 */ /* 0x000fe20000000f00 */
[----:B0-----:R-:W-:Y:S02]  /*1180*/  FFMA R9, R9, R13, R8 ;  /* 0x0000000d09097223 */ /* 0x001fe40000000008 */
[----:B------:R-:W0:Y:S01]  /*1190*/  LDS R8, [R0+0xf00] ;  /* 0x000f000000087984 */ /* 0x000e220000000800 */
[----:B------:R-:W-:Y:S07]  /*11a0*/  BAR.SYNC.DEFER_BLOCKING 0x0 ;  /* 0x0000000000007b1d */ /* 0x000fee0000010000 */
        /* <DEDUP_REMOVED lines=8> */
[----:B------:R-:W-:Y:S04]  /*1230*/  LDS R12, [R0+0x200] ;  /* 0x00020000000c7984 */ /* 0x000fe80000000800 */
        /* <DEDUP_REMOVED lines=61> */
[----:B------:R-:W0:Y:S01]  /*1610*/  LDS.128 R8, [R6+0x70] ;  /* 0x0000700006087984 */ /* 0x000e220000000c00 */
[----:B------:R-:W-:-:S04]  /*1620*/  UIADD3 UR4, UPT, UPT, UR7, 0x1f, URZ ;  /* 0x0000001f07047890 */ /* 0x000fc8000fffe0ff */
[----:B------:R-:W-:Y:S01]  /*1630*/  USHF.R.U32.HI UR4, URZ, 0x5, UR4 ;  /* 0x00000005ff047899 */ /* 0x000fe20008011604 */
[----:B0-----:R-:W-:Y:S02]  /*1640*/  FFMA R8, R8, R12, R13 ;  /* 0x0000000c08087223 */ /* 0x001fe4000000000d */
[----:B------:R-:W0:Y:S04]  /*1650*/  LDS R13, [R0+0xe80] ;  /* 0x000e8000000d7984 */ /* 0x000e280000000800 */
[----:B------:R-:W1:Y:S01]  /*1660*/  LDS R12, [R0+0xf00] ;  /* 0x000f0000000c7984 */ /* 0x000e620000000800 */
[----:B------:R-:W-:-:S04]  /*1670*/  UIADD3 UR4, UPT, UPT, -UR4, 0x1, URZ ;  /* 0x0000000104047890 */ /* 0x000fc8000fffe1ff */
[----:B------:R-:W-:Y:S01]  /*1680*/  UISETP.NE.AND UP0, UPT, UR4, URZ, UPT ;  /* 0x000000ff0400728c */ /* 0x000fe2000bf05270 */
[----:B------:R-:W-:Y:S01]  /*1690*/  LEA R26, R4, R25, 0x5 ;  /* 0x00000019041a7211 */ /* 0x000fe200078e28ff */
[----:B------:R-:W-:Y:S01]  /*16a0*/  FFMA R28, R28, R15, R14 ;  /* 0x0000000f1c1c7223 */ /* 0x000fe2000000000e */
[----:B------:R-:W-:Y:S01]  /*16b0*/  LEA R25, R4, R5, 0x5 ;  /* 0x0000000504197211 */ /* 0x000fe200078e28ff */
[----:B0-----:R-:W-:-:S04]  /*16c0*/  FFMA R9, R13, R9, R8 ;  /* 0x000000090d097223 */ /* 0x001fc80000000008 */
[----:B-1----:R-:W-:-:S04]  /*16d0*/  FFMA R10, R12, R10, R9 ;  /* 0x0000000a0c0a7223 */ /* 0x002fc80000000009 */
[----:B------:R-:W-:Y:S01]  /*16e0*/  FFMA R27, R27, R11, R10 ;  /* 0x0000000b1b1b7223 */ /* 0x000fe2000000000a */
[----:B------:R-:W-:Y:S06]  /*16f0*/  BAR.SYNC.DEFER_BLOCKING 0x0 ;  /* 0x0000000000007b1d */ /* 0x000fec0000010000 */
[----:B------:R-:W-:Y:S05]  /*1700*/  BRA.U !UP0, `(.L_x_0) ;  /* 0x0000001508547547 */ /* 0x000fea000b800000 */
[----:B------:R-:W-:Y:S01]  /*1710*/  IADD3 R24, PT, PT, R24, 0x20, RZ ;  /* 0x0000002018187810 */ /* 0x000fe20007ffe0ff */
[----:B------:R-:W0:Y:S01]  /*1720*/  LDCU.64 UR10, c[0x0][0x398] ;  /* 0x00007300ff0a77ac */ /* 0x000e220008000a00 */
[----:B------:R-:W-:Y:S02]  /*1730*/  IADD3 R23, PT, PT, R23, 0x20, RZ ;  /* 0x0000002017177810 */ /* 0x000fe40007ffe0ff */
[----:B------:R-:W-:Y:S01]  /*1740*/  IADD3 R22, PT, PT, R22, 0x20, RZ ;  /* 0x0000002016167810 */ /* 0x000fe20007ffe0ff */
[----:B------:R-:W1:Y:S06]  /*1750*/  LDCU.64 UR6, c[0x0][0x380] ;  /* 0x00007000ff0677ac */ /* 0x000e6c0008000a00 */
.L_x_1:
[----:B------:R-:W2:Y:S01]  /*1760*/  LDC.64 R4, c[0x0][0x390] ;  /* 0x0000e400ff047b82 */ /* 0x000ea20000000a00 */
[----:B-1----:R-:W-:Y:S02]  /*1770*/  ISETP.GE.AND P1, PT, R22, UR6, PT ;  /* 0x0000000616007c0c */ /* 0x002fe4000bf26270 */
[----:B------:R-:W-:Y:S02]  /*1780*/  MOV R14, RZ ;  /* 0x000000ff000e7202 */ /* 0x000fe40000000f00 */
[----:B------:R-:W-:-:S13]  /*1790*/  ISETP.GE.OR P1, PT, R7, UR7, P1 ;  /* 0x0000000707007c0c */ /* 0x000fda0008f26670 */
[----:B------:R-:W1:Y:S01]  /*17a0*/  @!P1 LDC.64 R10, c[0x0][0x388] ;  /* 0x0000e200ff0a9b82 */ /* 0x000e620000000a00 */
[----:B--2---:R-:W-:Y:S01]  /*17b0*/  ISETP.GE.AND P0, PT, R24, R5, PT ;  /* 0x000000051800720c */ /* 0x004fe20003f06270 */
[----:B------:R-:W-:-:S03]  /*17c0*/  HFMA2 R5, -RZ, RZ, 0, 0 ;  /* 0x00000000ff057431 */ /* 0x000fc600000001ff */
[----:B------:R-:W-:-:S13]  /*17d0*/  ISETP.GE.OR P2, PT, R16, R4, P0 ;  /* 0x000000041000720c */ /* 0x000fda0000746670 */
[----:B------:R-:W2:Y:S01]  /*17e0*/  @!P2 LDC.64 R8, c[0x0][0x398] ;  /* 0x0000e600ff08ab82 */ /* 0x000ea20000000a00 */
[----:B-1----:R-:W-:-:S05]  /*17f0*/  @!P1 IMAD.WIDE.U32 R10, R23, 0x4, R10 ;  /* 0x00000004170a9825 */ /* 0x002fca00078e000a */
[----:B------:R-:W3:Y:S01]  /*1800*/  @!P1 LDG.E R5, desc[UR8][R10.64] ;  /* 0x000000080a059981 */ /* 0x000ee2000c1e1900 */
[----:B--2---:R-:W-:-:S05]  /*1810*/  @!P2 IMAD.WIDE R8, R25, 0x4, R8 ;  /* 0x000000041908a825 */ /* 0x004fca00078e0208 */
[----:B------:R-:W2:Y:S04]  /*1820*/  @!P2 LDG.E R14, desc[UR8][R8.64] ;  /* 0x00000008080ea981 */ /* 0x000ea8000c1e1900 */
[----:B---3--:R-:W-:Y:S04]  /*1830*/  STS [R2], R5 ;  /* 0x0000000502007388 */ /* 0x008fe80000000800 */
[----:B--2---:R-:W-:Y:S01]  /*1840*/  STS [R3], R14 ;  /* 0x0000000e03007388 */ /* 0x004fe20000000800 */
[----:B------:R-:W-:Y:S06]  /*1850*/  BAR.SYNC.DEFER_BLOCKING 0x0 ;  /* 0x0000000000007b1d */ /* 0x000fec0000010000 */
[----:B------:R-:W-:Y:S04]  /*1860*/  LDS R29, [R0] ;  /* 0x00000000001d7984 */ /* 0x000fe80000000800 */
[----:B------:R-:W1:Y:S04]  /*1870*/  LDS.128 R12, [R6] ;  /* 0x00000000060c7984 */ /* 0x000e680000000c00 */
[----:B------:R-:W2:Y:S04]  /*1880*/  LDS R8, [R0+0x80] ;  /* 0x0000800000087984 */ /* 0x000ea80000000800 */
[----:B------:R-:W3:Y:S01]  /*1890*/  LDS R5, [R0+0x100] ;  /* 0x0001000000057984 */ /* 0x000ee20000000800 */
[----:B-1----:R-:W-:-:S03]  /*18a0*/  FFMA R29, R12, R29, R19 ;  /* 0x0000001d0c1d7223 */ /* 0x002fc60000000013 */
[----:B------:R-:W1:Y:S01]  /*18b0*/  LDS R12, [R0+0x180] ;  /* 0x00018000000c7984 */ /* 0x000e620000000800 */
[----:B--2---:R-:W-:-:S03]  /*18c0*/  FFMA R10, R8, R13, R29 ;  /* 0x0000000d080a7223 */ /* 0x004fc6000000001d */
[----:B------:R-:W-:Y:S01]  /*18d0*/  LDS R13, [R0+0x200] ;  /* 0x00020000000d7984 */ /* 0x000fe20000000800 */
[----:B---3--:R-:W-:-:S03]  /*18e0*/  FFMA R5, R5, R14, R10 ;  /* 0x0000000e05057223 */ /* 0x008fc6000000000a */
[----:B------:R-:W2:Y:S04]  /*18f0*/  LDS.128 R8, [R6+0x10] ;  /* 0x0000100006087984 */ /* 0x000ea80000000c00 */
[----:B------:R-:W3:Y:S01]  /*1900*/  LDS R19, [R0+0x280] ;  /* 0x0002800000137984 */ /* 0x000ee20000000800 */
[----:B-1----:R-:W-:-:S03]  /*1910*/  FFMA R15, R12, R15, R5 ;  /* 0x0000000f0c0f7223 */ /* 0x002fc60000000005 */
[----:B------:R-:W1:Y:S01]  /*1920*/  LDS R5, [R0+0x300] ;  /* 0x0003000000057984 */ /* 0x000e620000000800 */
[----:B--2---:R-:W-:-:S03]  /*1930*/  FFMA R12, R8, R13, R15 ;  /* 0x0000000d080c7223 */ /* 0x004fc6000000000f */
[----:B------:R-:W2:Y:S01]  /*1940*/  LDS R8, [R0+0x380] ;  /* 0x0003800000087984 */ /* 0x000ea20000000800 */
[----:B---3--:R-:W-:-:S03]  /*1950*/  FFMA R12, R19, R9, R12 ;  /* 0x00000009130c7223 */ /* 0x008fc6000000000c */
[----:B------:R-:W-:Y:S04]  /*1960*/  LDS R9, [R0+0x400] ;  /* 0x0004000000097984 */ /* 0x000fe80000000800 */
[----:B------:R-:W-:Y:S01]  /*1970*/  LDS R19, [R0+0x480] ;  /* 0x0004800000137984 */ /* 0x000fe20000000800 */
[----:B-1----:R-:W-:-:S03]  /*1980*/  FFMA R5, R5, R10, R12 ;  /* 0x0000000a05057223 */ /* 0x002fc6000000000c */
[----:B------:R-:W1:Y:S01]  /*1990*/  LDS.128 R12, [R6+0x20] ;  /* 0x00002000060c7984 */ /* 0x000e620000000c00 */
[----:B--2---:R-:W-:-:S03]  /*19a0*/  FFMA R11, R8, R11, R5 ;  /* 0x0000000b080b7223 */ /* 0x004fc60000000005 */
[----:B------:R-:W2:Y:S01]  /*19b0*/  LDS R5, [R0+0x500] ;  /* 0x0005000000057984 */ /* 0x000ea20000000800 */
[----:B-1----:R-:W-:-:S03]  /*19c0*/  FFMA R8, R12, R9, R11 ;  /* 0x000000090c087223 */ /* 0x002fc6000000000b */
[----:B------:R-:W1:Y:S01]  /*19d0*/  LDS R12, [R0+0x580] ;  /* 0x00058000000c7984 */ /* 0x000e620000000800 */
[----:B------:R-:W-:-:S03]  /*19e0*/  FFMA R8, R19, R13, R8 ;  /* 0x0000000d13087223 */ /* 0x000fc60000000008 */
[----:B------:R-:W-:Y:S01]  /*19f0*/  LDS R13, [R0+0x600] ;  /* 0x00060000000d7984 */ /* 0x000fe20000000800 */
[----:B--2---:R-:W-:-:S03]  /*1a00*/  FFMA R5, R5, R14, R8 ;  /* 0x0000000e05057223 */ /* 0x004fc60000000008 */
        /* <DEDUP_REMOVED lines=37> */
[----:B------:R-:W3:Y:S04]  /*1c60*/  LDS R14, [R0+0xe80] ;  /* 0x000e8000000e7984 */ /* 0x000ee80000000800 */
[----:B------:R-:W-:Y:S01]  /*1c70*/  LDS R19, [R0+0xf80] ;  /* 0x000f800000137984 */ /* 0x000fe20000000800 */
[----:B-1----:R-:W-:Y:S01]  /*1c80*/  FFMA R15, R12, R15, R5 ;  /* 0x0000000f0c0f7223 */ /* 0x002fe20000000005 */
[----:B------:R-:W-:-:S03]  /*1c90*/  IADD3 R5, P1, PT, R16, R26, RZ ;  /* 0x0000001a10057210 */ /* 0x000fc60007f3e0ff */
[----:B--2---:R-:W-:Y:S01]  /*1ca0*/  FFMA R15, R8, R13, R15 ;  /* 0x0000000d080f7223 */ /* 0x004fe2000000000f */
[----:B------:R-:W-:Y:S02]  /*1cb0*/  LEA.HI.X.SX32 R8, R26, R17, 0x1, P1 ;  /* 0x000000111a087211 */ /* 0x000fe400008f0eff */
[----:B0-----:R-:W-:-:S04]  /*1cc0*/  LEA R12, P1, R5, UR10, 0x2 ;  /* 0x0000000a050c7c11 */ /* 0x001fc8000f8210ff */
[----:B------:R-:W-:Y:S02]  /*1cd0*/  LEA.HI.X R13, R5, UR11, R8, 0x2, P1 ;  /* 0x0000000b050d7c11 */ /* 0x000fe400088f1408 */
[----:B------:R-:W0:Y:S01]  /*1ce0*/  LDS R8, [R0+0xf00] ;  /* 0x000f000000087984 */ /* 0x000e220000000800 */
[----:B------:R-:W-:Y:S01]  /*1cf0*/  IADD3 R5, PT, PT, R16, 0x20, RZ ;  /* 0x0000002010057810 */ /* 0x000fe20007ffe0ff */
[----:B---3--:R-:W-:-:S03]  /*1d00*/  FFMA R9, R14, R9, R15 ;  /* 0x000000090e097223 */ /* 0x008fc6000000000f */
[----:B------:R-:W-:Y:S01]  /*1d10*/  ISETP.GE.OR P1, PT, R5, R4, P0 ;  /* 0x000000040500720c */ /* 0x000fe20000726670 */
[----:B------:R-:W-:Y:S01]  /*1d20*/  BAR.SYNC.DEFER_BLOCKING 0x0 ;  /* 0x0000000000007b1d */ /* 0x000fe20000010000 */
[----:B------:R-:W-:-:S11]  /*1d30*/  HFMA2 R14, -RZ, RZ, 0, 0 ;  /* 0x00000000ff0e7431 */ /* 0x000fd600000001ff */
[----:B------:R-:W2:Y:S01]  /*1d40*/  @!P1 LDG.E R14, desc[UR8][R12.64+0x80] ;  /* 0x000080080c0e9981 */ /* 0x000ea2000c1e1900 */
[----:B0-----:R-:W-:-:S04]  /*1d50*/  FFMA R8, R8, R10, R9 ;  /* 0x0000000a08087223 */ /* 0x001fc80000000009 */
[----:B------:R-:W-:Y:S01]  /*1d60*/  FFMA R19, R19, R11, R8 ;  /* 0x0000000b13137223 */ /* 0x000fe20000000008 */
[----:B--2---:R-:W-:Y:S01]  /*1d70*/  STS [R3], R14 ;  /* 0x0000000e03007388 */ /* 0x004fe20000000800 */
[----:B------:R-:W-:Y:S06]  /*1d80*/  BAR.SYNC.DEFER_BLOCKING 0x0 ;  /* 0x0000000000007b1d */ /* 0x000fec0000010000 */
[----:B------:R-:W-:Y:S04]  /*1d90*/  LDS R5, [R0] ;  /* 0x0000000000057984 */ /* 0x000fe80000000800 */
[----:B------:R-:W0:Y:S04]  /*1da0*/  LDS.128 R8, [R6] ;  /* 0x0000000006087984 */ /* 0x000e280000000c00 */
[----:B------:R-:W-:Y:S01]  /*1db0*/  LDS R14, [R0+0x200] ;  /* 0x00020000000e7984 */ /* 0x000fe20000000800 */
[----:B0-----:R-:W-:-:S03]  /*1dc0*/  FFMA R8, R8, R5, R21 ;  /* 0x0000000508087223 */ /* 0x001fc60000000015 */
        /* <DEDUP_REMOVED lines=64> */
[----:B------:R-:W-:Y:S02]  /*21d0*/  ISETP.GE.OR P1, PT, R18, R4, P0 ;  /* 0x000000041200720c */ /* 0x000fe40000726670 */
[----:B------:R-:W-:Y:S01]  /*21e0*/  MOV R14, RZ ;  /* 0x000000ff000e7202 */ /* 0x000fe20000000f00 */
[----:B0-----:R-:W-:-:S02]  /*21f0*/  FFMA R5, R5, R9, R8 ;  /* 0x0000000905057223 */ /* 0x001fc40000000008 */
[----:B------:R-:W0:Y:S01]  /*2200*/  LDS R8, [R0+0xf00] ;  /* 0x000f000000087984 */ /* 0x000e220000000800 */
[----:B------:R-:W-:Y:S07]  /*2210*/  BAR.SYNC.DEFER_BLOCKING 0x0 ;  /* 0x0000000000007b1d */ /* 0x000fee0000010000 */
        /* <DEDUP_REMOVED lines=73> */
[----:B------:R-:W-:Y:S01]  /*26b0*/  ISETP.GE.OR P0, PT, R20, R4, P0 ;  /* 0x000000041400720c */ /* 0x000fe20000706670 */
[----:B------:R-:W-:Y:S02]  /*26c0*/  HFMA2 R29, -RZ, RZ, 0, 0 ;  /* 0x00000000ff1d7431 */ /* 0x000fe400000001ff */
[----:B0-----:R-:W-:-:S02]  /*26d0*/  FFMA R5, R5, R9, R8 ;  /* 0x0000000905057223 */ /* 0x001fc40000000008 */
[----:B------:R-:W0:Y:S01]  /*26e0*/  LDS R8, [R0+0xf00] ;  /* 0x000f000000087984 */ /* 0x000e220000000800 */
[----:B------:R-:W-:Y:S07]  /*26f0*/  BAR.SYNC.DEFER_BLOCKING 0x0 ;  /* 0x0000000000007b1d */ /* 0x000fee0000010000 */
[----:B------:R-:W2:Y:S01]  /*2700*/  @!P0 LDG.E R29, desc[UR8][R12.64+0x180] ;  /* 0x000180080c1d8981 */ /* 0x000ea2000c1e1900 */
[----:B0-----:R-:W-:-:S03]  /*2710*/  FFMA R10, R8, R10, R5 ;  /* 0x0000000a080a7223 */ /* 0x001fc60000000005 */
        /* <DEDUP_REMOVED lines=9> */
[----:B------:R-:W0:Y:S02]  /*27b0*/  LDS R8, [R0+0x100] ;  /* 0x0001000000087984 */ /* 0x000e240000000800 */
[----:B0-----:R-:W-:Y:S02]  /*27c0*/  FFMA R8, R8, R14, R5 ;  /* 0x0000000e08087223 */ /* 0x001fe40000000005 */
[----:B------:R-:W-:Y:S02]  /*27d0*/  LDS R5, [R0+0x200] ;  /* 0x0002000000057984 */ /* 0x000fe40000000800 */
[----:B------:R-:W-:Y:S02]  /*27e0*/  FFMA R9, R9, R15, R8 ;  /* 0x0000000f09097223 */ /* 0x000fe40000000008 */
[----:B------:R-:W0:Y:S04]  /*27f0*/  LDS.128 R12, [R6+0x10] ;  /* 0x00001000060c7984 */ /* 0x000e280000000c00 */
[----:B------:R-:W-:Y:S01]  /*2800*/  LDS R8, [R0+0x300] ;  /* 0x0003000000087984 */ /* 0x000fe20000000800 */
[----:B0-----:R-:W-:-:S03]  /*2810*/  FFMA R12, R12, R5, R9 ;  /* 0x000000050c0c7223 */ /* 0x001fc60000000009 */
[----:B------:R-:W0:Y:S04]  /*2820*/  LDS R5, [R0+0x280] ;  /* 0x0002800000057984 */ /* 0x000e280000000800 */
[----:B------:R-:W1:Y:S01]  /*2830*/  LDS R9, [R0+0x380] ;  /* 0x0003800000097984 */ /* 0x000e620000000800 */
[----:B0-----:R-:W-:-:S04]  /*2840*/  FFMA R5, R5, R13, R12 ;  /* 0x0000000d05057223 */ /* 0x001fc8000000000c */
[----:B------:R-:W-:Y:S02]  /*2850*/  FFMA R8, R8, R14, R5 ;  /* 0x0000000e08087223 */ /* 0x000fe40000000005 */
[----:B------:R-:W-:Y:S02]  /*2860*/  LDS R5, [R0+0x400] ;  /* 0x0004000000057984 */ /* 0x000fe40000000800 */
[----:B-1----:R-:W-:Y:S02]  /*2870*/  FFMA R9, R9, R15, R8 ;  /* 0x0000000f09097223 */ /* 0x002fe40000000008 */
        /* <DEDUP_REMOVED lines=47> */
[----:B------:R-:W-:Y:S01]  /*2b70*/  UIADD3 UR4, UPT, UPT, UR4, 0x1, URZ ;  /* 0x0000000104047890 */ /* 0x000fe2000fffe0ff */
[----:B0-----:R-:W-:-:S02]  /*2b80*/  FFMA R12, R12, R5, R9 ;  /* 0x000000050c0c7223 */ /* 0x001fc40000000009 */
[----:B------:R-:W0:Y:S01]  /*2b90*/  LDS R5, [R0+0xe80] ;  /* 0x000e800000057984 */ /* 0x000e220000000800 */
[----:B------:R-:W-:Y:S01]  /*2ba0*/  UISETP.NE.AND UP0, UPT, UR4, URZ, UPT ;  /* 0x000000ff0400728c */ /* 0x000fe2000bf05270 */
[----:B------:R-:W-:Y:S01]  /*2bb0*/  LEA R26, R4, R26, 0x5 ;  /* 0x0000001a041a7211 */ /* 0x000fe200078e28ff */
[----:B------:R-:W-:Y:S01]  /*2bc0*/  FFMA R28, R28, R11, R10 ;  /* 0x0000000b1c1c7223 */ /* 0x000fe2000000000a */
[----:B------:R-:W-:Y:S02]  /*2bd0*/  LEA R25, R4, R25, 0x5 ;  /* 0x0000001904197211 */ /* 0x000fe400078e28ff */
[----:B------:R-:W-:Y:S02]  /*2be0*/  IADD3 R22, PT, PT, R22, 0x20, RZ ;  /* 0x0000002016167810 */ /* 0x000fe40007ffe0ff */
[----:B------:R-:W-:Y:S02]  /*2bf0*/  IADD3 R24, PT, PT, R24, 0x20, RZ ;  /* 0x0000002018187810 */ /* 0x000fe40007ffe0ff */
[----:B------:R-:W-:Y:S01]  /*2c00*/  IADD3 R23, PT, PT, R23, 0x20, RZ ;  /* 0x0000002017177810 */ /* 0x000fe20007ffe0ff */
[----:B0-----:R-:W-:-:S04]  /*2c10*/  FFMA R5, R5, R13, R12 ;  /* 0x0000000d05057223 */ /* 0x001fc8000000000c */
[----:B------:R-:W-:-:S04]  /*2c20*/  FFMA R8, R8, R14, R5 ;  /* 0x0000000e08087223 */ /* 0x000fc80000000005 */
[----:B------:R-:W-:Y:S01]  /*2c30*/  FFMA R27, R27, R15, R8 ;  /* 0x0000000f1b1b7223 */ /* 0x000fe20000000008 */
[----:B------:R-:W-:Y:S06]  /*2c40*/  BAR.SYNC.DEFER_BLOCKING 0x0 ;  /* 0x0000000000007b1d */ /* 0x000fec0000010000 */
[----:B------:R-:W-:Y:S05]  /*2c50*/  BRA.U UP0, `(.L_x_1) ;  /* 0xffffffe900c07547 */ /* 0x000fea000b83ffff */
.L_x_0:
[----:B------:R-:W0:Y:S01]  /*2c60*/  LDCU.64 UR4, c[0x0][0x3a0] ;  /* 0x00007400ff0477ac */ /* 0x000e220008000a00 */
[----:B------:R-:W1:Y:S01]  /*2c70*/  LDC.64 R2, c[0x0][0x3a8] ;  /* 0x0000ea00ff027b82 */ /* 0x000e620000000a00 */
[C---:B------:R-:W-:Y:S02]  /*2c80*/  IADD3 R0, PT, PT, R16.reuse, 0x20, RZ ;  /* 0x0000002010007810 */ /* 0x040fe40007ffe0ff */
[----:B------:R-:W-:Y:S02]  /*2c90*/  IADD3 R4, PT, PT, R16, 0x40, RZ ;  /* 0x0000004010047810 */ /* 0x000fe40007ffe0ff */
[----:B0-----:R-:W-:Y:S01]  /*2ca0*/  ISETP.GE.AND P1, PT, R0, UR4, PT ;  /* 0x0000000400007c0c */ /* 0x001fe2000bf26270 */
[----:B------:R-:W-:Y:S01]  /*2cb0*/  IMAD R5, R7, UR4, R16 ;  /* 0x0000000407057c24 */ /* 0x000fe2000f8e0210 */
[C---:B------:R-:W-:Y:S02]  /*2cc0*/  IADD3 R0, PT, PT, R16.reuse, 0x60, RZ ;  /* 0x0000006010007810 */ /* 0x040fe40007ffe0ff */
[----:B------:R-:W-:-:S02]  /*2cd0*/  ISETP.GE.AND P0, PT, R16, UR4, PT ;  /* 0x0000000410007c0c */ /* 0x000fc4000bf06270 */
[----:B------:R-:W-:Y:S01]  /*2ce0*/  ISETP.GE.AND P2, PT, R4, UR4, PT ;  /* 0x0000000404007c0c */ /* 0x000fe2000bf46270 */
[----:B-1----:R-:W-:Y:S01]  /*2cf0*/  IMAD.WIDE R2, R5, 0x4, R2 ;  /* 0x0000000405027825 */ /* 0x002fe200078e0202 */
[----:B------:R-:W-:Y:S02]  /*2d00*/  ISETP.GE.AND P3, PT, R0, UR4, PT ;  /* 0x0000000400007c0c */ /* 0x000fe4000bf66270 */
[C---:B------:R-:W-:Y:S02]  /*2d10*/  ISETP.LT.AND P0, PT, R7.reuse, UR5, !P0 ;  /* 0x0000000507007c0c */ /* 0x040fe4000c701270 */
[C---:B------:R-:W-:Y:S02]  /*2d20*/  ISETP.GE.OR P1, PT, R7.reuse, UR5, P1 ;  /* 0x0000000507007c0c */ /* 0x040fe40008f26670 */
[C---:B------:R-:W-:Y:S02]  /*2d30*/  ISETP.GE.OR P2, PT, R7.reuse, UR5, P2 ;  /* 0x0000000507007c0c */ /* 0x040fe40009746670 */
[----:B------:R-:W-:-:S07]  /*2d40*/  ISETP.GE.OR P3, PT, R7, UR5, P3 ;  /* 0x0000000507007c0c */ /* 0x000fce0009f66670 */
[----:B------:R0:W-:Y:S04]  /*2d50*/  @P0 STG.E desc[UR8][R2.64], R19 ;  /* 0x0000001302000986 */ /* 0x0001e8000c101908 */
[----:B------:R0:W-:Y:S04]  /*2d60*/  @!P1 STG.E desc[UR8][R2.64+0x80], R21 ;  /* 0x0000801502009986 */ /* 0x0001e8000c101908 */
[----:B------:R0:W-:Y:S01]  /*2d70*/  @!P2 STG.E desc[UR8][R2.64+0x100], R28 ;  /* 0x0001001c0200a986 */ /* 0x0001e2000c101908 */
[----:B------:R-:W-:Y:S05]  /*2d80*/  @P3 EXIT ;  /* 0x000000000000394d */ /* 0x000fea0003800000 */
[----:B------:R-:W-:Y:S01]  /*2d90*/  STG.E desc[UR8][R2.64+0x180], R27 ;  /* 0x0001801b02007986 */ /* 0x000fe2000c101908 */
[----:B------:R-:W-:Y:S05]  /*2da0*/  EXIT ;  /* 0x000000000000794d */ /* 0x000fea0003800000 */
.L_x_2:
[----:B------:R-:W-:-:S00]  /*2db0*/  BRA `(.L_x_2) ;  /* 0xfffffffc00fc7947 */ /* 0x000fc0000383ffff */
[----:B------:R-:W-:-:S00]  /*2dc0*/  NOP ;  /* 0x0000000000007918 */ /* 0x000fc00000000000 */
        /* <DEDUP_REMOVED lines=11> */
.L_x_12:


//--------------------- .text._Z11tiledMatmul6MatrixS_S_ --------------------------
	.section	.text._Z11tiledMatmul6MatrixS_S_,"ax",@progbits
	.align	128
        .global         _Z11tiledMatmul6MatrixS_S_
        .type           _Z11tiledMatmul6MatrixS_S_,@function
        .size           _Z11tiledMatmul6MatrixS_S_,(.L_x_13 - _Z11tiledMatmul6MatrixS_S_)
        .other          _Z11tiledMatmul6MatrixS_S_,@"STO_CUDA_ENTRY STV_DEFAULT"
_Z11tiledMatmul6MatrixS_S_:
.text._Z11tiledMatmul6MatrixS_S_:
[----:B------:R-:W-:Y:S01]  /*0000*/  LDC R1, c[0x0][0x37c] ;  /* 0x0000df00ff017b82 */ /* 0x000fe20000000800 */
[----:B------:R-:W0:Y:S01]  /*0010*/  LDCU UR4, c[0x0][0x380] ;  /* 0x00007000ff0477ac */ /* 0x000e220008000800 */
[----:B------:R-:W1:Y:S01]  /*0020*/  S2R R0, SR_TID.X ;  /* 0x0000000000007919 */ /* 0x000e620000002100 */
[----:B------:R-:W-:Y:S01]  /*0030*/  HFMA2 R7, -RZ, RZ, 0, 0 ;  /* 0x00000000ff077431 */ /* 0x000fe200000001ff */
[----:B------:R-:W2:Y:S01]  /*0040*/  LDCU.64 UR8, c[0x0][0x358] ;  /* 0x00006b00ff0877ac */ /* 0x000ea20008000a00 */
[----:B------:R-:W1:Y:S01]  /*0050*/  S2R R5, SR_CTAID.X ;  /* 0x0000000000057919 */ /* 0x000e620000002500 */
[----:B------:R-:W3:Y:S01]  /*0060*/  S2R R2, SR_TID.Y ;  /* 0x0000000000027919 */ /* 0x000ee20000002200 */
[----:B------:R-:W3:Y:S01]  /*0070*/  S2R R21, SR_CTAID.Y ;  /* 0x0000000000157919 */ /* 0x000ee20000002600 */
[----:B0-----:R-:W-:-:S05]  /*0080*/  I2FP.F32.S32 R3, UR4 ;  /* 0x0000000400037c45 */ /* 0x001fca0008201400 */
[----:B------:R-:W-:-:S04]  /*0090*/  FMUL R3, R3, 0.03125 ;  /* 0x3d00000003037820 */ /* 0x000fc80000400000 */
[----:B------:R-:W0:Y:S01]  /*00a0*/  FRND.CEIL R20, R3 ;  /* 0x0000000300147307 */ /* 0x000e220000209000 */
[----:B-1----:R-:W-:Y:S02]  /*00b0*/  LEA R22, R5, R0, 0x5 ;  /* 0x0000000005167211 */ /* 0x002fe400078e28ff */
[----:B0-----:R-:W-:Y:S02]  /*00c0*/  FSETP.GT.AND P0, PT, R20, RZ, PT ;  /* 0x000000ff1400720b */ /* 0x001fe40003f04000 */
[----:B---3--:R-:W-:-:S11]  /*00d0*/  LEA R21, R21, R2, 0x5 ;  /* 0x0000000215157211 */ /* 0x008fd600078e28ff */
[----:B--2---:R-:W-:Y:S05]  /*00e0*/  @!P0 BRA `(.L_x_3) ;  /* 0x0000000400b48947 */ /* 0x004fea0003800000 */
[----:B------:R-:W0:Y:S01]  /*00f0*/  S2UR UR6, SR_CgaCtaId ;  /* 0x00000000000679c3 */ /* 0x000e220000008800 */
[----:B------:R-:W-:Y:S01]  /*0100*/  UMOV UR4, 0x400 ;  /* 0x0000040000047882 */ /* 0x000fe20000000000 */
[----:B------:R-:W-:Y:S01]  /*0110*/  MOV R7, RZ ;  /* 0x000000ff00077202 */ /* 0x000fe20000000f00 */
[----:B------:R-:W-:Y:S01]  /*0120*/  UIADD3 UR5, UPT, UPT, UR4, 0x1000, URZ ;  /* 0x0000100004057890 */ /* 0x000fe2000fffe0ff */
[----:B------:R-:W-:Y:S01]  /*0130*/  MOV R3, RZ ;  /* 0x000000ff00037202 */ /* 0x000fe20000000f00 */
[----:B------:R-:W1:Y:S01]  /*0140*/  LDCU.64 UR12, c[0x0][0x380] ;  /* 0x00007000ff0c77ac */ /* 0x000e620008000a00 */
[----:B------:R-:W2:Y:S01]  /*0150*/  LDCU.64 UR10, c[0x0][0x390] ;  /* 0x00007200ff0a77ac */ /* 0x000ea20008000a00 */
[----:B0-----:R-:W-:Y:S02]  /*0160*/  ULEA UR4, UR6, UR4, 0x18 ;  /* 0x0000000406047291 */ /* 0x001fe4000f8ec0ff */
[----:B------:R-:W-:-:S04]  /*0170*/  ULEA UR5, UR6, UR5, 0x18 ;  /* 0x0000000506057291 */ /* 0x000fc8000f8ec0ff */
[----:B------:R-:W-:Y:S02]  /*0180*/  LEA R19, R2, UR4, 0x7 ;  /* 0x0000000402137c11 */ /* 0x000fe4000f8e38ff */
[C---:B------:R-:W-:Y:S02]  /*0190*/  LEA R17, R0.reuse, UR5, 0x2 ;  /* 0x0000000500117c11 */ /* 0x040fe4000f8e10ff */
[----:B------:R-:W-:Y:S02]  /*01a0*/  LEA R18, R0, R19, 0x2 ;  /* 0x0000001300127211 */ /* 0x000fe400078e10ff */
[----:B-12---:R-:W-:-:S07]  /*01b0*/  LEA R16, R2, R17, 0x7 ;  /* 0x0000001102107211 */ /* 0x006fce00078e38ff */
.L_x_4:
[C---:B------:R-:W-:Y:S01]  /*01c0*/  LEA R6, R3.reuse, R0, 0x5 ;  /* 0x0000000003067211 */ /* 0x040fe200078e28ff */
[----:B------:R-:W-:Y:S01]  /*01d0*/  HFMA2 R29, -RZ, RZ, 0, 0 ;  /* 0x00000000ff1d7431 */ /* 0x000fe200000001ff */
[----:B------:R-:W-:Y:S02]  /*01e0*/  LEA R27, R3, R2, 0x5 ;  /* 0x00000002031b7211 */ /* 0x000fe400078e28ff */
[----:B------:R-:W-:Y:S02]  /*01f0*/  ISETP.GE.AND P1, PT, R6, UR12, PT ;  /* 0x0000000c06007c0c */ /* 0x000fe4000bf26270 */
[----:B------:R-:W-:Y:S02]  /*0200*/  ISETP.GE.AND P0, PT, R27, UR11, PT ;  /* 0x0000000b1b007c0c */ /* 0x000fe4000bf06270 */
[----:B------:R-:W-:Y:S02]  /*0210*/  ISETP.GE.OR P1, PT, R21, UR13, P1 ;  /* 0x0000000d15007c0c */ /* 0x000fe40008f26670 */
[----:B------:R-:W-:-:S02]  /*0220*/  ISETP.GE.OR P0, PT, R22, UR10, P0 ;  /* 0x0000000a16007c0c */ /* 0x000fc40008706670 */
[----:B------:R-:W-:-:S09]  /*0230*/  MOV R23, RZ ;  /* 0x000000ff00177202 */ /* 0x000fd20000000f00 */
[----:B------:R-:W0:Y:S01]  /*0240*/  @!P1 LDC.64 R4, c[0x0][0x388] ;  /* 0x0000e200ff049b82 */ /* 0x000e220000000a00 */
[----:B------:R-:W-:Y:S02]  /*0250*/  @!P1 IMAD R11, R21, UR12, R6 ;  /* 0x0000000c150b9c24 */ /* 0x000fe4000f8e0206 */
[----:B------:R-:W-:-:S05]  /*0260*/  @!P0 IMAD R27, R27, UR10, R22 ;  /* 0x0000000a1b1b8c24 */ /* 0x000fca000f8e0216 */
[----:B------:R-:W1:Y:S01]  /*0270*/  @!P0 LDC.64 R8, c[0x0][0x398] ;  /* 0x0000e600ff088b82 */ /* 0x000e620000000a00 */
[----:B0-----:R-:W-:-:S05]  /*0280*/  @!P1 IMAD.WIDE R4, R11, 0x4, R4 ;  /* 0x000000040b049825 */ /* 0x001fca00078e0204 */
[----:B------:R-:W2:Y:S01]  /*0290*/  @!P1 LDG.E R23, desc[UR8][R4.64] ;  /* 0x0000000804179981 */ /* 0x000ea2000c1e1900 */
[----:B-1----:R-:W-:-:S05]  /*02a0*/  @!P0 IMAD.WIDE R26, R27, 0x4, R8 ;  /* 0x000000041b1a8825 */ /* 0x002fca00078e0208 */
[----:B------:R-:W3:Y:S01]  /*02b0*/  @!P0 LDG.E R29, desc[UR8][R26.64] ;  /* 0x000000081a1d8981 */ /* 0x000ee2000c1e1900 */
[----:B------:R-:W-:-:S03]  /*02c0*/  IADD3 R3, PT, PT, R3, 0x1, RZ ;  /* 0x0000000103037810 */ /* 0x000fc60007ffe0ff */
[----:B--2---:R-:W-:Y:S04]  /*02d0*/  STS [R18], R23 ;  /* 0x0000001712007388 */ /* 0x004fe80000000800 */
[----:B---3--:R-:W-:Y:S01]  /*02e0*/  STS [R16], R29 ;  /* 0x0000001d10007388 */ /* 0x008fe20000000800 */
[----:B------:R-:W-:Y:S06]  /*02f0*/  BAR.SYNC.DEFER_BLOCKING 0x0 ;  /* 0x0000000000007b1d */ /* 0x000fec0000010000 */
[----:B------:R-:W-:Y:S04]  /*0300*/  LDS R6, [R17] ;  /* 0x0000000011067984 */ /* 0x000fe80000000800 */
[----:B------:R-:W0:Y:S04]  /*0310*/  LDS.128 R8, [R19] ;  /* 0x0000000013087984 */ /* 0x000e280000000c00 */
[----:B------:R-:W1:Y:S04]  /*0320*/  LDS R5, [R17+0x80] ;  /* 0x0000800011057984 */ /* 0x000e680000000800 */
[----:B------:R-:W2:Y:S04]  /*0330*/  LDS R4, [R17+0x100] ;  /* 0x0001000011047984 */ /* 0x000ea80000000800 */
[----:B------:R-:W3:Y:S04]  /*0340*/  LDS R28, [R17+0x180] ;  /* 0x00018000111c7984 */ /* 0x000ee80000000800 */
[----:B------:R-:W-:Y:S04]  /*0350*/  LDS R25, [R17+0x200] ;  /* 0x0002000011197984 */ /* 0x000fe80000000800 */
[----:B------:R-:W4:Y:S04]  /*0360*/  LDS.128 R12, [R19+0x10] ;  /* 0x00001000130c7984 */ /* 0x000f280000000c00 */
[----:B------:R-:W5:Y:S04]  /*0370*/  LDS R24, [R17+0x280] ;  /* 0x0002800011187984 */ /* 0x000f680000000800 */
[----:B------:R-:W5:Y:S04]  /*0380*/  LDS R23, [R17+0x300] ;  /* 0x0003000011177984 */ /* 0x000f680000000800 */
[----:B------:R-:W5:Y:S04]  /*0390*/  LDS R26, [R17+0x380] ;  /* 0x00038000111a7984 */ /* 0x000f680000000800 */
[----:B------:R-:W-:Y:S01]  /*03a0*/  LDS R29, [R17+0x900] ;  /* 0x00090000111d7984 */ /* 0x000fe20000000800 */
[----:B0-----:R-:W-:-:S03]  /*03b0*/  FFMA R6, R8, R6, R7 ;  /* 0x0000000608067223 */ /* 0x001fc60000000007 */
[----:B------:R-:W-:Y:S01]  /*03c0*/  LDS R8, [R17+0x480] ;  /* 0x0004800011087984 */ /* 0x000fe20000000800 */
[----:B-1----:R-:W-:-:S03]  /*03d0*/  FFMA R5, R5, R9, R6 ;  /* 0x0000000905057223 */ /* 0x002fc60000000006 */
[----:B------:R-:W-:Y:S01]  /*03e0*/  LDS R9, [R17+0x400] ;  /* 0x0004000011097984 */ /* 0x000fe20000000800 */
[----:B--2---:R-:W-:-:S03]  /*03f0*/  FFMA R27, R4, R10, R5 ;  /* 0x0000000a041b7223 */ /* 0x004fc60000000005 */
[----:B------:R-:W0:Y:S01]  /*0400*/  LDS.128 R4, [R19+0x20] ;  /* 0x0000200013047984 */ /* 0x000e220000000c00 */
[----:B---3--:R-:W-:-:S03]  /*0410*/  FFMA R27, R28, R11, R27 ;  /* 0x0000000b1c1b7223 */ /* 0x008fc6000000001b */
[----:B------:R-:W1:Y:S04]  /*0420*/  LDS R11, [R17+0x500] ;  /* 0x00050000110b7984 */ /* 0x000e680000000800 */
[----:B------:R-:W-:Y:S01]  /*0430*/  LDS R28, [R17+0xa80] ;  /* 0x000a8000111c7984 */ /* 0x000fe20000000800 */
[----:B----4-:R-:W-:-:S04]  /*0440*/  FFMA R25, R12, R25, R27 ;  /* 0x000000190c197223 */ /* 0x010fc8000000001b */
[----:B-----5:R-:W-:Y:S02]  /*0450*/  FFMA R10, R24, R13, R25 ;  /* 0x0000000d180a7223 */ /* 0x020fe40000000019 */
[----:B------:R-:W2:Y:S02]  /*0460*/  LDS R24, [R17+0x580] ;  /* 0x0005800011187984 */ /* 0x000ea40000000800 */
[----:B------:R-:W-:Y:S02]  /*0470*/  FFMA R23, R23, R14, R10 ;  /* 0x0000000e17177223 */ /* 0x000fe4000000000a */
[----:B------:R-:W-:Y:S02]  /*0480*/  LDS R25, [R17+0x700] ;  /* 0x0007000011197984 */ /* 0x000fe40000000800 */
[----:B------:R-:W-:Y:S02]  /*0490*/  FFMA R27, R26, R15, R23 ;  /* 0x0000000f1a1b7223 */ /* 0x000fe40000000017 */
[----:B------:R-:W-:Y:S04]  /*04a0*/  LDS R23, [R17+0x600] ;  /* 0x0006000011177984 */ /* 0x000fe80000000800 */
[----:B------:R-:W3:Y:S04]  /*04b0*/  LDS.128 R12, [R19+0x30] ;  /* 0x00003000130c7984 */ /* 0x000ee80000000c00 */
[----:B------:R-:W4:Y:S01]  /*04c0*/  LDS R26, [R17+0x680] ;  /* 0x00068000111a7984 */ /* 0x000f220000000800 */
[----:B0-----:R-:W-:-:S03]  /*04d0*/  FFMA R9, R4, R9, R27 ;  /* 0x0000000904097223 */ /* 0x001fc6000000001b */
[----:B------:R-:W0:Y:S01]  /*04e0*/  LDS R4, [R17+0x780] ;  /* 0x0007800011047984 */ /* 0x000e220000000800 */
[----:B------:R-:W-:-:S03]  /*04f0*/  FFMA R8, R8, R5, R9 ;  /* 0x0000000508087223 */ /* 0x000fc60000000009 */
[----:B------:R-:W-:Y:S01]  /*0500*/  LDS R27, [R17+0x800] ;  /* 0x00080000111b7984 */ /* 0x000fe20000000800 */
[----:B-1----:R-:W-:-:S03]  /*0510*/  FFMA R5, R11, R6, R8 ;  /* 0x000000060b057223 */ /* 0x002fc60000000008 */
[----:B------:R-:W1:Y:S01]  /*0520*/  LDS.128 R8, [R19+0x40] ;  /* 0x0000400013087984 */ /* 0x000e620000000c00 */
[----:B--2---:R-:W-:-:S03]  /*0530*/  FFMA R5, R24, R7, R5 ;  /* 0x0000000718057223 */ /* 0x004fc60000000005 */
[----:B------:R-:W2:Y:S01]  /*0540*/  LDS R24, [R17+0x880] ;  /* 0x0008800011187984 */ /* 0x000ea20000000800 */
[----:B---3--:R-:W-:-:S03]  /*0550*/  FFMA R5, R12, R23, R5 ;  /* 0x000000170c057223 */ /* 0x008fc60000000005 */
[----:B------:R-:W-:Y:S01]  /*0560*/  LDS R23, [R17+0xa00] ;  /* 0x000a000011177984 */ /* 0x000fe20000000800 */
[----:B----4-:R-:W-:-:S04]  /*0570*/  FFMA R26, R26, R13, R5 ;  /* 0x0000000d1a1a7223 */ /* 0x010fc80000000005 */
[----:B------:R-:W-:Y:S02]  /*0580*/  FFMA R25, R25, R14, R26 ;  /* 0x0000000e19197223 */ /* 0x000fe4000000001a */
[----:B------:R-:W3:Y:S02]  /*0590*/  LDS R26, [R17+0x980] ;  /* 0x00098000111a7984 */ /* 0x000ee40000000800 */
[----:B0-----:R-:W-:Y:S02]  /*05a0*/  FFMA R15, R4, R15, R25 ;  /* 0x0000000f040f7223 */ /* 0x001fe40000000019 */
[----:B------:R-:W0:Y:S04]  /*05b0*/  LDS.128 R4, [R19+0x50] ;  /* 0x0000500013047984 */ /* 0x000e280000000c00 */
[----:B------:R-:W4:Y:S01]  /*05c0*/  LDS R25, [R17+0xb00] ;  /* 0x000b000011197984 */ /* 0x000f220000000800 */
[----:B-1----:R-:W-:-:S03]  /*05d0*/  FFMA R15, R8, R27, R15 ;  /* 0x0000001b080f7223 */ /* 0x002fc6000000000f */
[----:B------:R-:W1:Y:S01]  /*05e0*/  LDS R8, [R17+0xb80] ;  /* 0x000b800011087984 */ /* 0x000e620000000800 */
[----:B--2---:R-:W-:-:S03]  /*05f0*/  FFMA R24, R24, R9, R15 ;  /* 0x0000000918187223 */ /* 0x004fc6000000000f */
[----:B------:R-:W-:Y:S04]  /*0600*/  LDS R9, [R17+0xc00] ;  /* 0x000c000011097984 */ /* 0x000fe80000000800 */
[----:B------:R-:W2:Y:S01]  /*0610*/  LDS.128 R12, [R19+0x60] ;  /* 0x00006000130c7984 */ /* 0x000ea20000000c00 */
[----:B------:R-:W-:-:S03]  /*0620*/  FFMA R29, R29, R10, R24 ;  /* 0x0000000a1d1d7223 */ /* 0x000fc60000000018 */
[----:B------:R-:W5:Y:S04]  /*0630*/  LDS R10, [R17+0xc80] ;  /* 0x000c8000110a7984 */ /* 0x000f680000000800 */
[----:B------:R-:W-:Y:S01]  /*0640*/  LDS R24, [R17+0xd80] ;  /* 0x000d800011187984 */ /* 0x000fe20000000800 */
[----:B---3--:R-:W-:-:S04]  /*0650*/  FFMA R11, R26, R11, R29 ;  /* 0x0000000b1a0b7223 */ /* 0x008fc8000000001d */
[----:B0-----:R-:W-:Y:S02]  /*0660*/  FFMA R11, R4, R23, R11 ;  /* 0x00000017040b7223 */ /* 0x001fe4000000000b */
[----:B------:R-:W-:Y:S02]  /*0670*/  LDS R23, [R17+0xf00] ;  /* 0x000f000011177984 */ /* 0x000fe40000000800 */
[----:B------:R-:W-:Y:S02]  /*0680*/  FFMA R28, R28, R5, R11 ;  /* 0x000000051c1c7223 */ /* 0x000fe4000000000b */
[----:B------:R-:W0:Y:S02]  /*0690*/  LDS R11, [R17+0xd00] ;  /* 0x000d0000110b7984 */ /* 0x000e240000000800 */
[----:B----4-:R-:W-:-:S04]  /*06a0*/  FFMA R25, R25, R6, R28 ;  /* 0x0000000619197223 */ /* 0x010fc8000000001c */
[----:B-1----:R-:W-:Y:S02]  /*06b0*/  FFMA R27, R8, R7, R25 ;  /* 0x00000007081b7223 */ /* 0x002fe40000000019 */
[----:B------:R-:W-:Y:S04]  /*06c0*/  LDS R25, [R17+0xe00] ;  /* 0x000e000011197984 */ /* 0x000fe80000000800 */
[----:B------:R-:W1:Y:S04]  /*06d0*/  LDS.128 R4, [R19+0x70] ;  /* 0x0000700013047984 */ /* 0x000e680000000c00 */
[----:B------:R-:W3:Y:S01]  /*06e0*/  LDS R8, [R17+0xe80] ;  /* 0x000e800011087984 */ /* 0x000ee20000000800 */
[----:B--2---:R-:W-:-:S03]  /*06f0*/  FFMA R9, R12, R9, R27 ;  /* 0x000000090c097223 */ /* 0x004fc6000000001b */
[----:B------:R-:W2:Y:S01]  /*0700*/  LDS R12, [R17+0xf80] ;  /* 0x000f8000110c7984 */ /* 0x000ea20000000800 */
[----:B-----5:R-:W-:Y:S01]  /*0710*/  FFMA R10, R10, R13, R9 ;  /* 0x0000000d0a0a7223 */ /* 0x020fe20000000009 */
[----:B------:R-:W-:Y:S01]  /*0720*/  I2FP.F32.U32 R9, R3 ;  /* 0x0000000300097245 */ /* 0x000fe20000201000 */
[----:B------:R-:W-:Y:S03]  /*0730*/  BAR.SYNC.DEFER_BLOCKING 0x0 ;  /* 0x0000000000007b1d */ /* 0x000fe60000010000 */
[----:B------:R-:W-:Y:S01]  /*0740*/  FSETP.GT.AND P0, PT, R20, R9, PT ;  /* 0x000000091400720b */ /* 0x000fe20003f04000 */
[----:B0-----:R-:W-:-:S04]  /*0750*/  FFMA R11, R11, R14, R10 ;  /* 0x0000000e0b0b7223 */ /* 0x001fc8000000000a */
[----:B------:R-:W-:-:S04]  /*0760*/  FFMA R11, R24, R15, R11 ;  /* 0x0000000f180b7223 */ /* 0x000fc8000000000b */
[----:B-1----:R-:W-:-:S04]  /*0770*/  FFMA R11, R4, R25, R11 ;  /* 0x00000019040b7223 */ /* 0x002fc8000000000b */
[----:B---3--:R-:W-:-:S04]  /*0780*/  FFMA R8, R8, R5, R11 ;  /* 0x0000000508087223 */ /* 0x008fc8000000000b */
[----:B------:R-:W-:-:S04]  /*0790*/  FFMA R23, R23, R6, R8 ;  /* 0x0000000617177223 */ /* 0x000fc80000000008 */
[----:B--2---:R-:W-:Y:S01]  /*07a0*/  FFMA R7, R12, R7, R23 ;  /* 0x000000070c077223 */ /* 0x004fe20000000017 */
[----:B------:R-:W-:Y:S06]  /*07b0*/  @P0 BRA `(.L_x_4) ;  /* 0xfffffff800800947 */ /* 0x000fec000383ffff */
.L_x_3:
[----:B------:R-:W0:Y:S02]  /*07c0*/  LDCU.64 UR4, c[0x0][0x3a0] ;  /* 0x00007400ff0477ac */ /* 0x000e240008000a00 */
[----:B0-----:R-:W-:-:S04]  /*07d0*/  ISETP.GE.AND P0, PT, R22, UR4, PT ;  /* 0x0000000416007c0c */ /* 0x001fc8000bf06270 */
[----:B------:R-:W-:-:S13]  /*07e0*/  ISETP.GE.OR P0, PT, R21, UR5, P0 ;  /* 0x0000000515007c0c */ /* 0x000fda0008706670 */
[----:B------:R-:W-:Y:S05]  /*07f0*/  @P0 EXIT ;  /* 0x000000000000094d */ /* 0x000fea0003800000 */
[----:B------:R-:W0:Y:S01]  /*0800*/  LDC.64 R2, c[0x0][0x3a8] ;  /* 0x0000ea00ff027b82 */ /* 0x000e220000000a00 */
[----:B------:R-:W-:-:S04]  /*0810*/  IMAD R21, R21, UR4, R22 ;  /* 0x0000000415157c24 */ /* 0x000fc8000f8e0216 */
[----:B0-----:R-:W-:-:S05]  /*0820*/  IMAD.WIDE R2, R21, 0x4, R2 ;  /* 0x0000000415027825 */ /* 0x001fca00078e0202 */
[----:B------:R-:W-:Y:S01]  /*0830*/  STG.E desc[UR8][R2.64], R7 ;  /* 0x0000000702007986 */ /* 0x000fe2000c101908 */
[----:B------:R-:W-:Y:S05]  /*0840*/  EXIT ;  /* 0x000000000000794d */ /* 0x000fea0003800000 */
.L_x_5:
        /* <DEDUP_REMOVED lines=11> */
.L_x_13:


//--------------------- .text._Z6matmul6MatrixS_S_ --------------------------
	.section	.text._Z6matmul6MatrixS_S_,"ax",@progbits
	.align	128
        .global         _Z6matmul6MatrixS_S_
        .type           _Z6matmul6MatrixS_S_,@function
        .size           _Z6matmul6MatrixS_S_,(.L_x_14 - _Z6matmul6MatrixS_S_)
        .other          _Z6matmul6MatrixS_S_,@"STO_CUDA_ENTRY STV_DEFAULT"
_Z6matmul6MatrixS_S_:
.text._Z6matmul6MatrixS_S_:
[----:B------:R-:W-:Y:S01]  /*0000*/  LDC R1, c[0x0][0x37c] ;  /* 0x0000df00ff017b82 */ /* 0x000fe20000000800 */
[----:B------:R-:W0:Y:S01]  /*0010*/  S2R R0, SR_CTAID.X ;  /* 0x0000000000007919 */ /* 0x000e220000002500 */
[----:B------:R-:W1:Y:S01]  /*0020*/  LDCU UR4, c[0x0][0x364] ;  /* 0x00006c80ff0477ac */ /* 0x000e620008000800 */
[----:B------:R-:W0:Y:S01]  /*0030*/  S2R R3, SR_TID.X ;  /* 0x0000000000037919 */ /* 0x000e220000002100 */
[----:B------:R-:W0:Y:S01]  /*0040*/  LDCU UR5, c[0x0][0x360] ;  /* 0x00006c00ff0577ac */ /* 0x000e220008000800 */
[----:B------:R-:W1:Y:S01]  /*0050*/  S2R R15, SR_CTAID.Y ;  /* 0x00000000000f7919 */ /* 0x000e620000002600 */
[----:B------:R-:W2:Y:S01]  /*0060*/  LDCU.64 UR10, c[0x0][0x3a0] ;  /* 0x00007400ff0a77ac */ /* 0x000ea20008000a00 */
[----:B------:R-:W1:Y:S01]  /*0070*/  S2R R2, SR_TID.Y ;  /* 0x0000000000027919 */ /* 0x000e620000002200 */
[----:B0-----:R-:W-:-:S05]  /*0080*/  IMAD R0, R0, UR5, R3 ;  /* 0x0000000500007c24 */ /* 0x001fca000f8e0203 */
[----:B--2---:R-:W-:Y:S01]  /*0090*/  ISETP.GE.AND P0, PT, R0, UR10, PT ;  /* 0x0000000a00007c0c */ /* 0x004fe2000bf06270 */
[----:B-1----:R-:W-:-:S05]  /*00a0*/  IMAD R15, R15, UR4, R2 ;  /* 0x000000040f0f7c24 */ /* 0x002fca000f8e0202 */
[----:B------:R-:W-:-:S13]  /*00b0*/  ISETP.GE.OR P0, PT, R15, UR11, P0 ;  /* 0x0000000b0f007c0c */ /* 0x000fda0008706670 */
[----:B------:R-:W-:Y:S05]  /*00c0*/  @P0 EXIT ;  /* 0x000000000000094d */ /* 0x000fea0003800000 */
[----:B------:R-:W0:Y:S01]  /*00d0*/  LDCU UR5, c[0x0][0x380] ;  /* 0x00007000ff0577ac */ /* 0x000e220008000800 */
[----:B------:R-:W-:Y:S01]  /*00e0*/  HFMA2 R17, -RZ, RZ, 0, 0 ;  /* 0x00000000ff117431 */ /* 0x000fe200000001ff */
[----:B------:R-:W1:Y:S01]  /*00f0*/  LDCU.64 UR8, c[0x0][0x358] ;  /* 0x00006b00ff0877ac */ /* 0x000e620008000a00 */
[----:B0-----:R-:W-:-:S09]  /*0100*/  UISETP.GE.AND UP0, UPT, UR5, 0x1, UPT ;  /* 0x000000010500788c */ /* 0x001fd2000bf06270 */
[----:B-1----:R-:W-:Y:S05]  /*0110*/  BRA.U !UP0, `(.L_x_6) ;  /* 0x0000000508f47547 */ /* 0x002fea000b800000 */
[----:B------:R-:W-:Y:S02]  /*0120*/  UISETP.GE.U32.AND UP1, UPT, UR5, 0x8, UPT ;  /* 0x000000080500788c */ /* 0x000fe4000bf26070 */
[----:B------:R-:W-:Y:S01]  /*0130*/  IMAD R14, R15, UR5, RZ ;  /* 0x000000050f0e7c24 */ /* 0x000fe2000f8e02ff */
[----:B------:R-:W-:Y:S01]  /*0140*/  ULOP3.LUT UR6, UR5, 0x7, URZ, 0xc0, !UPT ;  /* 0x0000000705067892 */ /* 0x000fe2000f8ec0ff */
[----:B------:R-:W-:Y:S01]  /*0150*/  MOV R17, RZ ;  /* 0x000000ff00117202 */ /* 0x000fe20000000f00 */
[----:B------:R-:W-:Y:S02]  /*0160*/  UMOV UR4, URZ ;  /* 0x000000ff00047c82 */ /* 0x000fe40008000000 */
[----:B------:R-:W-:Y:S02]  /*0170*/  UISETP.NE.AND UP0, UPT, UR6, URZ, UPT ;  /* 0x000000ff0600728c */ /* 0x000fe4000bf05270 */
[----:B------:R-:W-:Y:S09]  /*0180*/  BRA.U !UP1, `(.L_x_7) ;  /* 0x0000000109c47547 */ /* 0x000ff2000b800000 */
[----:B------:R-:W0:Y:S01]  /*0190*/  LDC.64 R2, c[0x0][0x388] ;  /* 0x0000e200ff027b82 */ /* 0x000e220000000a00 */
[----:B------:R-:W-:Y:S01]  /*01a0*/  ULOP3.LUT UR4, UR5, 0x7ffffff8, URZ, 0xc0, !UPT ;  /* 0x7ffffff805047892 */ /* 0x000fe2000f8ec0ff */
[----:B------:R-:W-:Y:S02]  /*01b0*/  MOV R17, RZ ;  /* 0x000000ff00117202 */ /* 0x000fe40000000f00 */
[----:B------:R-:W-:Y:S01]  /*01c0*/  MOV R16, R0 ;  /* 0x0000000000107202 */ /* 0x000fe20000000f00 */
[----:B------:R-:W-:Y:S01]  /*01d0*/  UIADD3 UR7, UPT, UPT, -UR4, URZ, URZ ;  /* 0x000000ff04077290 */ /* 0x000fe2000fffe1ff */
[----:B0-----:R-:W-:-:S03]  /*01e0*/  IMAD.WIDE.U32 R2, R14, 0x4, R2 ;  /* 0x000000040e027825 */ /* 0x001fc600078e0002 */
[----:B------:R-:W-:-:S04]  /*01f0*/  IADD3 R4, P0, PT, R2, 0x10, RZ ;  /* 0x0000001002047810 */ /* 0x000fc80007f1e0ff */
[----:B------:R-:W-:-:S09]  /*0200*/  IADD3.X R3, PT, PT, RZ, R3, RZ, P0, !PT ;  /* 0x00000003ff037210 */ /* 0x000fd200007fe4ff */
.L_x_8:
[----:B------:R-:W0:Y:S01]  /*0210*/  LDC.64 R10, c[0x0][0x398] ;  /* 0x0000e600ff0a7b82 */ /* 0x000e220000000a00 */
[----:B------:R-:W-:-:S05]  /*0220*/  MOV R2, R4 ;  /* 0x0000000400027202 */ /* 0x000fca0000000f00 */
[----:B------:R-:W2:Y:S02]  /*0230*/  LDG.E R18, desc[UR8][R2.64+-0x10] ;  /* 0xfffff00802127981 */ /* 0x000ea4000c1e1900 */
[----:B------:R-:W1:Y:S02]  /*0240*/  LDC R19, c[0x0][0x390] ;  /* 0x0000e400ff137b82 */ /* 0x000e640000000800 */
[----:B------:R-:W3:Y:S04]  /*0250*/  LDG.E R22, desc[UR8][R2.64+-0xc] ;  /* 0xfffff40802167981 */ /* 0x000ee8000c1e1900 */
[----:B------:R-:W4:Y:S04]  /*0260*/  LDG.E R23, desc[UR8][R2.64+-0x8] ;  /* 0xfffff80802177981 */ /* 0x000f28000c1e1900 */
[----:B------:R-:W5:Y:S04]  /*0270*/  LDG.E R25, desc[UR8][R2.64+-0x4] ;  /* 0xfffffc0802197981 */ /* 0x000f68000c1e1900 */
[----:B------:R-:W5:Y:S01]  /*0280*/  LDG.E R26, desc[UR8][R2.64] ;  /* 0x00000008021a7981 */ /* 0x000f62000c1e1900 */
[----:B0-----:R-:W-:-:S05]  /*0290*/  IMAD.WIDE R10, R16, 0x4, R10 ;  /* 0x00000004100a7825 */ /* 0x001fca00078e020a */
[----:B------:R0:W2:Y:S01]  /*02a0*/  LDG.E R20, desc[UR8][R10.64] ;  /* 0x000000080a147981 */ /* 0x0000a2000c1e1900 */
[----:B-1----:R-:W-:-:S05]  /*02b0*/  IMAD.WIDE R28, R19, 0x4, R10 ;  /* 0x00000004131c7825 */ /* 0x002fca00078e020a */
[----:B------:R-:W3:Y:S01]  /*02c0*/  LDG.E R21, desc[UR8][R28.64] ;  /* 0x000000081c157981 */ /* 0x000ee2000c1e1900 */
[----:B------:R-:W-:-:S05]  /*02d0*/  IMAD.WIDE R12, R19, 0x4, R28 ;  /* 0x00000004130c7825 */ /* 0x000fca00078e021c */
[----:B------:R1:W4:Y:S01]  /*02e0*/  LDG.E R24, desc[UR8][R12.64] ;  /* 0x000000080c187981 */ /* 0x000322000c1e1900 */
[----:B------:R-:W-:-:S03]  /*02f0*/  IMAD.WIDE R8, R19, 0x4, R12 ;  /* 0x0000000413087825 */ /* 0x000fc600078e020c */
[----:B------:R-:W5:Y:S01]  /*0300*/  LDG.E R28, desc[UR8][R2.64+0x4] ;  /* 0x00000408021c7981 */ /* 0x000f62000c1e1900 */
[----:B------:R-:W-:-:S03]  /*0310*/  IMAD.WIDE R4, R19, 0x4, R8 ;  /* 0x0000000413047825 */ /* 0x000fc600078e0208 */
[----:B------:R-:W5:Y:S04]  /*0320*/  LDG.E R29, desc[UR8][R2.64+0x8] ;  /* 0x00000808021d7981 */ /* 0x000f68000c1e1900 */
[----:B------:R-:W5:Y:S01]  /*0330*/  LDG.E R8, desc[UR8][R8.64] ;  /* 0x0000000808087981 */ /* 0x000f62000c1e1900 */
[----:B------:R-:W-:-:S03]  /*0340*/  IMAD.WIDE R6, R19, 0x4, R4 ;  /* 0x0000000413067825 */ /* 0x000fc600078e0204 */
[----:B------:R1:W5:Y:S01]  /*0350*/  LDG.E R5, desc[UR8][R4.64] ;  /* 0x0000000804057981 */ /* 0x000362000c1e1900 */
[----:B0-----:R-:W-:-:S03]  /*0360*/  IMAD.WIDE R10, R19, 0x4, R6 ;  /* 0x00000004130a7825 */ /* 0x001fc600078e0206 */
[----:B------:R-:W5:Y:S01]  /*0370*/  LDG.E R7, desc[UR8][R6.64] ;  /* 0x0000000806077981 */ /* 0x000f62000c1e1900 */
[----:B-1----:R-:W-:-:S03]  /*0380*/  IMAD.WIDE R12, R19, 0x4, R10 ;  /* 0x00000004130c7825 */ /* 0x002fc600078e020a */
[----:B------:R-:W5:Y:S04]  /*0390*/  LDG.E R27, desc[UR8][R10.64] ;  /* 0x000000080a1b7981 */ /* 0x000f68000c1e1900 */
[----:B------:R0:W5:Y:S04]  /*03a0*/  LDG.E R9, desc[UR8][R2.64+0xc] ;  /* 0x00000c0802097981 */ /* 0x000168000c1e1900 */
[----:B------:R-:W5:Y:S01]  /*03b0*/  LDG.E R12, desc[UR8][R12.64] ;  /* 0x000000080c0c7981 */ /* 0x000f62000c1e1900 */
[----:B------:R-:W-:-:S04]  /*03c0*/  UIADD3 UR7, UPT, UPT, UR7, 0x8, URZ ;  /* 0x0000000807077890 */ /* 0x000fc8000fffe0ff */
[----:B------:R-:W-:Y:S01]  /*03d0*/  UISETP.NE.AND UP1, UPT, UR7, URZ, UPT ;  /* 0x000000ff0700728c */ /* 0x000fe2000bf25270 */
[----:B------:R-:W-:Y:S02]  /*03e0*/  IADD3 R4, P0, PT, R2, 0x20, RZ ;  /* 0x0000002002047810 */ /* 0x000fe40007f1e0ff */
[----:B------:R-:W-:Y:S02]  /*03f0*/  LEA R16, R19, R16, 0x3 ;  /* 0x0000001013107211 */ /* 0x000fe400078e18ff */
[----:B0-----:R-:W-:Y:S01]  /*0400*/  IADD3.X R3, PT, PT, RZ, R3, RZ, P0, !PT ;  /* 0x00000003ff037210 */ /* 0x001fe200007fe4ff */
[----:B--2---:R-:W-:-:S04]  /*0410*/  FFMA R17, R18, R20, R17 ;  /* 0x0000001412117223 */ /* 0x004fc80000000011 */
[----:B---3--:R-:W-:-:S04]  /*0420*/  FFMA R22, R22, R21, R17 ;  /* 0x0000001516167223 */ /* 0x008fc80000000011 */
[----:B----4-:R-:W-:-:S04]  /*0430*/  FFMA R22, R23, R24, R22 ;  /* 0x0000001817167223 */ /* 0x010fc80000000016 */
[----:B-----5:R-:W-:-:S04]  /*0440*/  FFMA R25, R25, R8, R22 ;  /* 0x0000000819197223 */ /* 0x020fc80000000016 */
[----:B------:R-:W-:-:S04]  /*0450*/  FFMA R5, R26, R5, R25 ;  /* 0x000000051a057223 */ /* 0x000fc80000000019 */
[----:B------:R-:W-:-:S04]  /*0460*/  FFMA R28, R28, R7, R5 ;  /* 0x000000071c1c7223 */ /* 0x000fc80000000005 */
[----:B------:R-:W-:-:S04]  /*0470*/  FFMA R28, R29, R27, R28 ;  /* 0x0000001b1d1c7223 */ /* 0x000fc8000000001c */
[----:B------:R-:W-:Y:S01]  /*0480*/  FFMA R17, R9, R12, R28 ;  /* 0x0000000c09117223 */ /* 0x000fe2000000001c */
[----:B------:R-:W-:Y:S06]  /*0490*/  BRA.U UP1, `(.L_x_8) ;  /* 0xfffffffd015c7547 */ /* 0x000fec000b83ffff */
.L_x_7:
[----:B------:R-:W-:Y:S05]  /*04a0*/  BRA.U !UP0, `(.L_x_6) ;  /* 0x0000000508107547 */ /* 0x000fea000b800000 */
[----:B------:R-:W-:Y:S02]  /*04b0*/  UISETP.GE.U32.AND UP0, UPT, UR6, 0x4, UPT ;  /* 0x000000040600788c */ /* 0x000fe4000bf06070 */
[----:B------:R-:W-:-:S04]  /*04c0*/  ULOP3.LUT UR7, UR5, 0x3, URZ, 0xc0, !UPT ;  /* 0x0000000305077892 */ /* 0x000fc8000f8ec0ff */
[----:B------:R-:W-:-:S03]  /*04d0*/  UISETP.NE.AND UP1, UPT, UR7, URZ, UPT ;  /* 0x000000ff0700728c */ /* 0x000fc6000bf25270 */
[----:B------:R-:W-:Y:S08]  /*04e0*/  BRA.U !UP0, `(.L_x_9) ;  /* 0x0000000108707547 */ /* 0x000ff0000b800000 */
[----:B------:R-:W0:Y:S01]  /*04f0*/  LDC R13, c[0x0][0x390] ;  /* 0x0000e400ff0d7b82 */ /* 0x000e220000000800 */
[----:B------:R-:W1:Y:S01]  /*0500*/  LDCU.64 UR12, c[0x0][0x388] ;  /* 0x00007100ff0c77ac */ /* 0x000e620008000a00 */
[C---:B------:R-:W-:Y:S02]  /*0510*/  IADD3 R3, PT, PT, R14.reuse, UR4, RZ ;  /* 0x000000040e037c10 */ /* 0x040fe4000fffe0ff */
[----:B------:R-:W-:-:S04]  /*0520*/  IADD3 R10, P0, PT, R14, UR4, RZ ;  /* 0x000000040e0a7c10 */ /* 0x000fc8000ff1e0ff */
[----:B------:R-:W2:Y:S08]  /*0530*/  LDC.64 R6, c[0x0][0x398] ;  /* 0x0000e600ff067b82 */ /* 0x000eb00000000a00 */
[----:B------:R-:W3:Y:S01]  /*0540*/  LDC.64 R4, c[0x0][0x388] ;  /* 0x0000e200ff047b82 */ /* 0x000ee20000000a00 */
[----:B0-----:R-:W-:-:S04]  /*0550*/  IMAD R9, R13, UR4, R0 ;  /* 0x000000040d097c24 */ /* 0x001fc8000f8e0200 */
[----:B--2---:R-:W-:-:S04]  /*0560*/  IMAD.WIDE R6, R9, 0x4, R6 ;  /* 0x0000000409067825 */ /* 0x004fc800078e0206 */
[----:B------:R-:W-:Y:S02]  /*0570*/  IMAD.WIDE R8, R13, 0x4, R6 ;  /* 0x000000040d087825 */ /* 0x000fe400078e0206 */
[----:B------:R-:W2:Y:S02]  /*0580*/  LDG.E R6, desc[UR8][R6.64] ;  /* 0x0000000806067981 */ /* 0x000ea4000c1e1900 */
[----:B---3--:R-:W-:Y:S01]  /*0590*/  IMAD.WIDE.U32 R4, R3, 0x4, R4 ;  /* 0x0000000403047825 */ /* 0x008fe200078e0004 */
[----:B------:R-:W-:Y:S02]  /*05a0*/  IADD3.X R3, PT, PT, RZ, RZ, RZ, P0, !PT ;  /* 0x000000ffff037210 */ /* 0x000fe400007fe4ff */
[----:B-1----:R-:W-:-:S03]  /*05b0*/  LEA R2, P0, R10, UR12, 0x2 ;  /* 0x0000000c0a027c11 */ /* 0x002fc6000f8010ff */
[----:B------:R-:W2:Y:S01]  /*05c0*/  LDG.E R4, desc[UR8][R4.64] ;  /* 0x0000000804047981 */ /* 0x000ea2000c1e1900 */
[----:B------:R-:W-:Y:S01]  /*05d0*/  LEA.HI.X R3, R10, UR13, R3, 0x2, P0 ;  /* 0x0000000d0a037c11 */ /* 0x000fe200080f1403 */
[C---:B------:R-:W-:Y:S02]  /*05e0*/  IMAD.WIDE R10, R13.reuse, 0x4, R8 ;  /* 0x000000040d0a7825 */ /* 0x040fe400078e0208 */
[----:B------:R-:W3:Y:S04]  /*05f0*/  LDG.E R8, desc[UR8][R8.64] ;  /* 0x0000000808087981 */ /* 0x000ee8000c1e1900 */
[----:B------:R-:W3:Y:S01]  /*0600*/  LDG.E R16, desc[UR8][R2.64+0x4] ;  /* 0x0000040802107981 */ /* 0x000ee2000c1e1900 */
[----:B------:R-:W-:-:S03]  /*0610*/  IMAD.WIDE R12, R13, 0x4, R10 ;  /* 0x000000040d0c7825 */ /* 0x000fc600078e020a */
[----:B------:R-:W4:Y:S04]  /*0620*/  LDG.E R18, desc[UR8][R10.64] ;  /* 0x000000080a127981 */ /* 0x000f28000c1e1900 */
[----:B------:R-:W4:Y:S04]  /*0630*/  LDG.E R19, desc[UR8][R2.64+0x8] ;  /* 0x0000080802137981 */ /* 0x000f28000c1e1900 */
[----:B------:R-:W5:Y:S04]  /*0640*/  LDG.E R21, desc[UR8][R2.64+0xc] ;  /* 0x00000c0802157981 */ /* 0x000f68000c1e1900 */
[----:B------:R-:W5:Y:S01]  /*0650*/  LDG.E R12, desc[UR8][R12.64] ;  /* 0x000000080c0c7981 */ /* 0x000f62000c1e1900 */
[----:B------:R-:W-:Y:S01]  /*0660*/  UIADD3 UR4, UPT, UPT, UR4, 0x4, URZ ;  /* 0x0000000404047890 */ /* 0x000fe2000fffe0ff */
[----:B--2---:R-:W-:-:S04]  /*0670*/  FFMA R17, R4, R6, R17 ;  /* 0x0000000604117223 */ /* 0x004fc80000000011 */
[----:B---3--:R-:W-:-:S04]  /*0680*/  FFMA R16, R16, R8, R17 ;  /* 0x0000000810107223 */ /* 0x008fc80000000011 */
[----:B----4-:R-:W-:-:S04]  /*0690*/  FFMA R16, R19, R18, R16 ;  /* 0x0000001213107223 */ /* 0x010fc80000000010 */
[----:B-----5:R-:W-:-:S07]  /*06a0*/  FFMA R17, R21, R12, R16 ;  /* 0x0000000c15117223 */ /* 0x020fce0000000010 */
.L_x_9:
[----:B------:R-:W-:Y:S05]  /*06b0*/  BRA.U !UP1, `(.L_x_6) ;  /* 0x00000001098c7547 */ /* 0x000fea000b800000 */
[----:B------:R-:W-:Y:S02]  /*06c0*/  UISETP.NE.AND UP0, UPT, UR7, 0x1, UPT ;  /* 0x000000010700788c */ /* 0x000fe4000bf05270 */
[----:B------:R-:W-:-:S04]  /*06d0*/  ULOP3.LUT UR5, UR5, 0x1, URZ, 0xc0, !UPT ;  /* 0x0000000105057892 */ /* 0x000fc8000f8ec0ff */
[----:B------:R-:W-:-:S03]  /*06e0*/  UISETP.NE.U32.AND UP1, UPT, UR5, 0x1, UPT ;  /* 0x000000010500788c */ /* 0x000fc6000bf25070 */
[----:B------:R-:W-:Y:S08]  /*06f0*/  BRA.U !UP0, `(.L_x_10) ;  /* 0x0000000108507547 */ /* 0x000ff0000b800000 */
[----:B------:R-:W0:Y:S01]  /*0700*/  LDC R9, c[0x0][0x390] ;  /* 0x0000e400ff097b82 */ /* 0x000e220000000800 */
[----:B------:R-:W1:Y:S01]  /*0710*/  LDCU.64 UR6, c[0x0][0x388] ;  /* 0x00007100ff0677ac */ /* 0x000e620008000a00 */
[C---:B------:R-:W-:Y:S02]  /*0720*/  IADD3 R7, PT, PT, R14.reuse, UR4, RZ ;  /* 0x000000040e077c10 */ /* 0x040fe4000fffe0ff */
[----:B------:R-:W-:-:S04]  /*0730*/  IADD3 R8, P0, PT, R14, UR4, RZ ;  /* 0x000000040e087c10 */ /* 0x000fc8000ff1e0ff */
[----:B------:R-:W2:Y:S08]  /*0740*/  LDC.64 R2, c[0x0][0x388] ;  /* 0x0000e200ff027b82 */ /* 0x000eb00000000a00 */
[----:B------:R-:W3:Y:S01]  /*0750*/  LDC.64 R4, c[0x0][0x398] ;  /* 0x0000e600ff047b82 */ /* 0x000ee20000000a00 */
[----:B0-----:R-:W-:Y:S02]  /*0760*/  IMAD R11, R9, UR4, R0 ;  /* 0x00000004090b7c24 */ /* 0x001fe4000f8e0200 */
[----:B--2---:R-:W-:Y:S01]  /*0770*/  IMAD.WIDE.U32 R2, R7, 0x4, R2 ;  /* 0x0000000407027825 */ /* 0x004fe200078e0002 */
[----:B------:R-:W-:-:S02]  /*0780*/  IADD3.X R7, PT, PT, RZ, RZ, RZ, P0, !PT ;  /* 0x000000ffff077210 */ /* 0x000fc400007fe4ff */
[----:B-1----:R-:W-:-:S03]  /*0790*/  LEA R6, P0, R8, UR6, 0x2 ;  /* 0x0000000608067c11 */ /* 0x002fc6000f8010ff */
[----:B------:R-:W2:Y:S01]  /*07a0*/  LDG.E R2, desc[UR8][R2.64] ;  /* 0x0000000802027981 */ /* 0x000ea2000c1e1900 */
[----:B------:R-:W-:Y:S01]  /*07b0*/  LEA.HI.X R7, R8, UR7, R7, 0x2, P0 ;  /* 0x0000000708077c11 */ /* 0x000fe200080f1407 */
[----:B---3--:R-:W-:-:S04]  /*07c0*/  IMAD.WIDE R4, R11, 0x4, R4 ;  /* 0x000000040b047825 */ /* 0x008fc800078e0204 */
[----:B------:R-:W3:Y:S01]  /*07d0*/  LDG.E R6, desc[UR8][R6.64+0x4] ;  /* 0x0000040806067981 */ /* 0x000ee2000c1e1900 */
[----:B------:R-:W-:-:S03]  /*07e0*/  IMAD.WIDE R8, R9, 0x4, R4 ;  /* 0x0000000409087825 */ /* 0x000fc600078e0204 */
[----:B------:R-:W2:Y:S04]  /*07f0*/  LDG.E R4, desc[UR8][R4.64] ;  /* 0x0000000804047981 */ /* 0x000ea8000c1e1900 */
[----:B------:R-:W3:Y:S01]  /*0800*/  LDG.E R8, desc[UR8][R8.64] ;  /* 0x0000000808087981 */ /* 0x000ee2000c1e1900 */
[----:B------:R-:W-:Y:S01]  /*0810*/  UIADD3 UR4, UPT, UPT, UR4, 0x2, URZ ;  /* 0x0000000204047890 */ /* 0x000fe2000fffe0ff */
[----:B--2---:R-:W-:-:S04]  /*0820*/  FFMA R17, R2, R4, R17 ;  /* 0x0000000402117223 */ /* 0x004fc80000000011 */
[----:B---3--:R-:W-:-:S07]  /*0830*/  FFMA R17, R6, R8, R17 ;  /* 0x0000000806117223 */ /* 0x008fce0000000011 */
.L_x_10:
[----:B------:R-:W-:Y:S05]  /*0840*/  BRA.U UP1, `(.L_x_6) ;  /* 0x0000000101287547 */ /* 0x000fea000b800000 */
[----:B------:R-:W0:Y:S01]  /*0850*/  LDC R9, c[0x0][0x390] ;  /* 0x0000e400ff097b82 */ /* 0x000e220000000800 */
[----:B------:R-:W-:-:S07]  /*0860*/  IADD3 R7, PT, PT, R14, UR4, RZ ;  /* 0x000000040e077c10 */ /* 0x000fce000fffe0ff */
[----:B------:R-:W1:Y:S08]  /*0870*/  LDC.64 R2, c[0x0][0x388] ;  /* 0x0000e200ff027b82 */ /* 0x000e700000000a00 */
[----:B------:R-:W2:Y:S01]  /*0880*/  LDC.64 R4, c[0x0][0x398] ;  /* 0x0000e600ff047b82 */ /* 0x000ea20000000a00 */
[----:B0-----:R-:W-:Y:S02]  /*0890*/  IMAD R9, R9, UR4, R0 ;  /* 0x0000000409097c24 */ /* 0x001fe4000f8e0200 */
[----:B-1----:R-:W-:-:S06]  /*08a0*/  IMAD.WIDE.U32 R2, R7, 0x4, R2 ;  /* 0x0000000407027825 */ /* 0x002fcc00078e0002 */
[----:B------:R-:W3:Y:S01]  /*08b0*/  LDG.E R2, desc[UR8][R2.64] ;  /* 0x0000000802027981 */ /* 0x000ee2000c1e1900 */
[----:B--2---:R-:W-:-:S06]  /*08c0*/  IMAD.WIDE R4, R9, 0x4, R4 ;  /* 0x0000000409047825 */ /* 0x004fcc00078e0204 */
[----:B------:R-:W3:Y:S02]  /*08d0*/  LDG.E R4, desc[UR8][R4.64] ;  /* 0x0000000804047981 */ /* 0x000ee4000c1e1900 */
[----:B---3--:R-:W-:-:S07]  /*08e0*/  FFMA R17, R2, R4, R17 ;  /* 0x0000000402117223 */ /* 0x008fce0000000011 */
.L_x_6:
[----:B------:R-:W0:Y:S01]  /*08f0*/  LDC.64 R2, c[0x0][0x3a8] ;  /* 0x0000ea00ff027b82 */ /* 0x000e220000000a00 */
[----:B------:R-:W-:-:S04]  /*0900*/  IMAD R15, R15, UR10, R0 ;  /* 0x0000000a0f0f7c24 */ /* 0x000fc8000f8e0200 */
[----:B0-----:R-:W-:-:S05]  /*0910*/  IMAD.WIDE R2, R15, 0x4, R2 ;  /* 0x000000040f027825 */ /* 0x001fca00078e0202 */
[----:B------:R-:W-:Y:S01]  /*0920*/  STG.E desc[UR8][R2.64], R17 ;  /* 0x0000001102007986 */ /* 0x000fe2000c101908 */
[----:B------:R-:W-:Y:S05]  /*0930*/  EXIT ;  /* 0x000000000000794d */ /* 0x000fea0003800000 */
.L_x_11:
        /* <DEDUP_REMOVED lines=12> */
.L_x_14:


//--------------------- .nv.shared._Z17coarseTiledMatmul6MatrixS_S_ --------------------------
	.section	.nv.shared._Z17coarseTiledMatmul6MatrixS_S_,"aw",@nobits
	.sectionflags	@""
	.align	4
.nv.shared._Z17coarseTiledMatmul6MatrixS_S_:
	.zero		9216


//--------------------- .nv.shared.reserved.0     --------------------------
	.section	.nv.shared.reserved.0,"aw",@nobits
	.weak		__nv_reservedSMEM_offset_0_alias
	.size		__nv_reservedSMEM_offset_0_alias, 0, 64
	.other		__nv_reservedSMEM_offset_0_alias,@"STO_CUDA_RESERVED_SHARED STV_DEFAULT"
__nv_reservedSMEM_offset_0_alias:
	.zero		0
	.zero		64


//--------------------- .nv.shared._Z11tiledMatmul6MatrixS_S_ --------------------------
	.section	.nv.shared._Z11tiledMatmul6MatrixS_S_,"aw",@nobits
	.sectionflags	@""
	.align	4
.nv.shared._Z11tiledMatmul6MatrixS_S_:
	.zero		9216


//--------------------- .nv.constant0._Z17coarseTiledMatmul6MatrixS_S_ --------------------------
	.section	.nv.constant0._Z17coarseTiledMatmul6MatrixS_S_,"a",@progbits
	.sectionflags	@""
	.align	4
.nv.constant0._Z17coarseTiledMatmul6MatrixS_S_:
	.zero		944


//--------------------- .nv.constant0._Z11tiledMatmul6MatrixS_S_ --------------------------
	.section	.nv.constant0._Z11tiledMatmul6MatrixS_S_,"a",@progbits
	.sectionflags	@""
	.align	4
.nv.constant0._Z11tiledMatmul6MatrixS_S_:
	.zero		944


//--------------------- .nv.constant0._Z6matmul6MatrixS_S_ --------------------------
	.section	.nv.constant0._Z6matmul6MatrixS_S_,"a",@progbits
	.sectionflags	@""
	.align	4
.nv.constant0._Z6matmul6MatrixS_S_:
	.zero		944


//--------------------- SYMBOLS --------------------------

	.type		.nv.reservedSmem.offset0,@object
	.size		.nv.reservedSmem.offset0,0x4
	.type		.nv.reservedSmem.cap,@object
	.size		.nv.reservedSmem.cap,0x4
